	.target	sm_90a

	.elftype	@"ET_EXEC"


//--------------------- .note.nv.tkinfo           --------------------------
	.section	.note.nv.tkinfo,"",@"SHT_NOTE"
	.sectionflags	@"SHF_NOTE_NV_TKINFO"
	.tkinfo
        /*0018*/ 	.word	0x00000002
        /*0030*/ 	.string	""
        /*0030*/ 	.string	"ptxas"
        /*0030*/ 	.string	"Cuda compilation tools, release 13.0, V13.0.88"
        /*0030*/ 	.string	"Build cuda_13.0.r13.0/compiler.36424714_0"
        /*0030*/ 	.string	"-arch sm_90a -m 64 "



//--------------------- .note.nv.cuinfo           --------------------------
	.section	.note.nv.cuinfo,"",@"SHT_NOTE"
	.sectionflags	@"SHF_NOTE_NV_CUINFO"
        /*0018*/ 	.short	0x0002
        /*001a*/ 	.short	0x005a
        /*001c*/ 	.short	0x0082
	.zero		2


//--------------------- .nv.info                  --------------------------
	.section	.nv.info,"",@"SHT_CUDA_INFO"
	.align	4


	//----- nvinfo : EIATTR_REGCOUNT
	.align		4
        /*0000*/ 	.byte	0x04, 0x2f
        /*0002*/ 	.short	(.L_12 - .L_11)
	.align		4
.L_11:
        /*0004*/ 	.word	index@(_ZN7cutlass13device_kernelINS_4gemm6kernel13GemmUniversalIN4cute5tupleIJiiiiEEENS1_10collective13CollectiveMmaINS1_37MainloopSm90TmaGmmaWarpSpecializedFP8ILi10ENS5_IJNS4_1CILi2EEENSA_ILi1EEESC_EEENS1_35KernelTmaWarpSpecializedCooperativeEEENS5_IJNSA_ILi192EEENSA_ILi160EEENSA_ILi64EEEEEENS_12float_e4m3_tENS5_IJlSC_lEEESK_SL_NS4_8TiledMMAINS4_8MMA_AtomIJNS4_4SM904GMMA30MMA_64x32x32_F32E4M3E4M3_SS_TNILNSP_7ScaleInE1ELSR_1EEEEEENS4_6LayoutISD_NS5_IJSC_NSA_ILi0EEESV_EEEEENS5_IJNS4_10UnderscoreESY_SY_EEEEENS4_13SM90_TMA_LOADENS4_14ComposedLayoutINS4_7SwizzleILi2ELi4ELi3EEENS4_18smem_ptr_flag_bitsILi8EEENSU_INS5_IJNSA_ILi8EEESI_EEENS5_IJSI_SC_EEEEEEEvNS4_8identityENS4_23SM90_TMA_LOAD_MULTICASTES1B_vS1C_EENS_8epilogue10collective6detail29Sm90TmaWarpSpecializedAdapterINS1G_15DefaultEpilogueISK_SL_SL_NS1F_6thread17LinearCombinationISK_Li1EffLNS1K_9ScaleType4KindE0ELNS_15FloatRoundStyleE2ESK_EENS1_15EpilogueDefaultEEEEEvvEEEEvNT_6ParamsE)
        /*0008*/ 	.word	0x000000a8


	//----- nvinfo : EIATTR_FRAME_SIZE
	.align		4
.L_12:
        /*000c*/ 	.byte	0x04, 0x11
        /*000e*/ 	.short	(.L_14 - .L_13)
	.align		4
.L_13:
        /*0010*/ 	.word	index@(_ZN7cutlass13device_kernelINS_4gemm6kernel13GemmUniversalIN4cute5tupleIJiiiiEEENS1_10collective13CollectiveMmaINS1_37MainloopSm90TmaGmmaWarpSpecializedFP8ILi10ENS5_IJNS4_1CILi2EEENSA_ILi1EEESC_EEENS1_35KernelTmaWarpSpecializedCooperativeEEENS5_IJNSA_ILi192EEENSA_ILi160EEENSA_ILi64EEEEEENS_12float_e4m3_tENS5_IJlSC_lEEESK_SL_NS4_8TiledMMAINS4_8MMA_AtomIJNS4_4SM904GMMA30MMA_64x32x32_F32E4M3E4M3_SS_TNILNSP_7ScaleInE1ELSR_1EEEEEENS4_6LayoutISD_NS5_IJSC_NSA_ILi0EEESV_EEEEENS5_IJNS4_10UnderscoreESY_SY_EEEEENS4_13SM90_TMA_LOADENS4_14ComposedLayoutINS4_7SwizzleILi2ELi4ELi3EEENS4_18smem_ptr_flag_bitsILi8EEENSU_INS5_IJNSA_ILi8EEESI_EEENS5_IJSI_SC_EEEEEEEvNS4_8identityENS4_23SM90_TMA_LOAD_MULTICASTES1B_vS1C_EENS_8epilogue10collective6detail29Sm90TmaWarpSpecializedAdapterINS1G_15DefaultEpilogueISK_SL_SL_NS1F_6thread17LinearCombinationISK_Li1EffLNS1K_9ScaleType4KindE0ELNS_15FloatRoundStyleE2ESK_EENS1_15EpilogueDefaultEEEEEvvEEEEvNT_6ParamsE)
        /*0014*/ 	.word	0x00000208


	//----- nvinfo : EIATTR_MIN_STACK_SIZE
	.align		4
.L_14:
        /*0018*/ 	.byte	0x04, 0x12
        /*001a*/ 	.short	(.L_16 - .L_15)
	.align		4
.L_15:
        /*001c*/ 	.word	index@(_ZN7cutlass13device_kernelINS_4gemm6kernel13GemmUniversalIN4cute5tupleIJiiiiEEENS1_10collective13CollectiveMmaINS1_37MainloopSm90TmaGmmaWarpSpecializedFP8ILi10ENS5_IJNS4_1CILi2EEENSA_ILi1EEESC_EEENS1_35KernelTmaWarpSpecializedCooperativeEEENS5_IJNSA_ILi192EEENSA_ILi160EEENSA_ILi64EEEEEENS_12float_e4m3_tENS5_IJlSC_lEEESK_SL_NS4_8TiledMMAINS4_8MMA_AtomIJNS4_4SM904GMMA30MMA_64x32x32_F32E4M3E4M3_SS_TNILNSP_7ScaleInE1ELSR_1EEEEEENS4_6LayoutISD_NS5_IJSC_NSA_ILi0EEESV_EEEEENS5_IJNS4_10UnderscoreESY_SY_EEEEENS4_13SM90_TMA_LOADENS4_14ComposedLayoutINS4_7SwizzleILi2ELi4ELi3EEENS4_18smem_ptr_flag_bitsILi8EEENSU_INS5_IJNSA_ILi8EEESI_EEENS5_IJSI_SC_EEEEEEEvNS4_8identityENS4_23SM90_TMA_LOAD_MULTICASTES1B_vS1C_EENS_8epilogue10collective6detail29Sm90TmaWarpSpecializedAdapterINS1G_15DefaultEpilogueISK_SL_SL_NS1F_6thread17LinearCombinationISK_Li1EffLNS1K_9ScaleType4KindE0ELNS_15FloatRoundStyleE2ESK_EENS1_15EpilogueDefaultEEEEEvvEEEEvNT_6ParamsE)
        /*0020*/ 	.word	0x00000208
.L_16:


//--------------------- .nv.compat                --------------------------
	.section	.nv.compat,"",@"SHT_CUDA_COMPAT_INFO"
	.align	4
        /*0000*/ 	.byte	0x02, 0x09, 0x01, 0x00, 0x02, 0x02, 0x04, 0x00, 0x02, 0x05, 0x05, 0x00, 0x03, 0x07, 0x01, 0x01
        /*0010*/ 	.byte	0x02, 0x03, 0x01, 0x00, 0x02, 0x06, 0x01, 0x00, 0x04, 0x0b, 0x08, 0x00, 0x00, 0x00, 0x00, 0x00
        /*0020*/ 	.byte	0x00, 0x00, 0x00, 0x00


//--------------------- .nv.info._ZN7cutlass13device_kernelINS_4gemm6kernel13GemmUniversalIN4cute5tupleIJiiiiEEENS1_10collective13CollectiveMmaINS1_37MainloopSm90TmaGmmaWarpSpecializedFP8ILi10ENS5_IJNS4_1CILi2EEENSA_ILi1EEESC_EEENS1_35KernelTmaWarpSpecializedCooperativeEEENS5_IJNSA_ILi192EEENSA_ILi160EEENSA_ILi64EEEEEENS_12float_e4m3_tENS5_IJlSC_lEEESK_SL_NS4_8TiledMMAINS4_8MMA_AtomIJNS4_4SM904GMMA30MMA_64x32x32_F32E4M3E4M3_SS_TNILNSP_7ScaleInE1ELSR_1EEEEEENS4_6LayoutISD_NS5_IJSC_NSA_ILi0EEESV_EEEEENS5_IJNS4_10UnderscoreESY_SY_EEEEENS4_13SM90_TMA_LOADENS4_14ComposedLayoutINS4_7SwizzleILi2ELi4ELi3EEENS4_18smem_ptr_flag_bitsILi8EEENSU_INS5_IJNSA_ILi8EEESI_EEENS5_IJSI_SC_EEEEEEEvNS4_8identityENS4_23SM90_TMA_LOAD_MULTICASTES1B_vS1C_EENS_8epilogue10collective6detail29Sm90TmaWarpSpecializedAdapterINS1G_15DefaultEpilogueISK_SL_SL_NS1F_6thread17LinearCombinationISK_Li1EffLNS1K_9ScaleType4KindE0ELNS_15FloatRoundStyleE2ESK_EENS1_15EpilogueDefaultEEEEEvvEEEEvNT_6ParamsE --------------------------
	.section	.nv.info._ZN7cutlass13device_kernelINS_4gemm6kernel13GemmUniversalIN4cute5tupleIJiiiiEEENS1_10collective13CollectiveMmaINS1_37MainloopSm90TmaGmmaWarpSpecializedFP8ILi10ENS5_IJNS4_1CILi2EEENSA_ILi1EEESC_EEENS1_35KernelTmaWarpSpecializedCooperativeEEENS5_IJNSA_ILi192EEENSA_ILi160EEENSA_ILi64EEEEEENS_12float_e4m3_tENS5_IJlSC_lEEESK_SL_NS4_8TiledMMAINS4_8MMA_AtomIJNS4_4SM904GMMA30MMA_64x32x32_F32E4M3E4M3_SS_TNILNSP_7ScaleInE1ELSR_1EEEEEENS4_6LayoutISD_NS5_IJSC_NSA_ILi0EEESV_EEEEENS5_IJNS4_10UnderscoreESY_SY_EEEEENS4_13SM90_TMA_LOADENS4_14ComposedLayoutINS4_7SwizzleILi2ELi4ELi3EEENS4_18smem_ptr_flag_bitsILi8EEENSU_INS5_IJNSA_ILi8EEESI_EEENS5_IJSI_SC_EEEEEEEvNS4_8identityENS4_23SM90_TMA_LOAD_MULTICASTES1B_vS1C_EENS_8epilogue10collective6detail29Sm90TmaWarpSpecializedAdapterINS1G_15DefaultEpilogueISK_SL_SL_NS1F_6thread17LinearCombinationISK_Li1EffLNS1K_9ScaleType4KindE0ELNS_15FloatRoundStyleE2ESK_EENS1_15EpilogueDefaultEEEEEvvEEEEvNT_6ParamsE,"",@"SHT_CUDA_INFO"
	.sectionflags	@""
	.align	4


	//----- nvinfo : EIATTR_CUDA_API_VERSION
	.align		4
        /*0000*/ 	.byte	0x04, 0x37
        /*0002*/ 	.short	(.L_18 - .L_17)
.L_17:
        /*0004*/ 	.word	0x00000082


	//----- nvinfo : EIATTR_KPARAM_INFO
	.align		4
.L_18:
        /*0008*/ 	.byte	0x04, 0x17
        /*000a*/ 	.short	(.L_20 - .L_19)
.L_19:
        /*000c*/ 	.word	0x00000000
        /*0010*/ 	.short	0x0000
        /*0012*/ 	.short	0x0070
        /*0014*/ 	.byte	0x00, 0xf0, 0x01, 0x10


	//----- nvinfo : EIATTR_SPARSE_MMA_MASK
	.align		4
.L_20:
        /*0018*/ 	.byte	0x03, 0x50
        /*001a*/ 	.short	0x0000


	//----- nvinfo : EIATTR_MAXREG_COUNT
	.align		4
        /*001c*/ 	.byte	0x03, 0x1b
        /*001e*/ 	.short	0x00a8


	//----- nvinfo : EIATTR_NUM_BARRIERS
	.align		4
        /*0020*/ 	.byte	0x02, 0x4c
        /*0022*/ 	.byte	0x01
	.zero		1


	//----- nvinfo : EIATTR_ANNOTATIONS
	.align		4
        /*0024*/ 	.byte	0x04, 0x55
        /*0026*/ 	.short	(.L_22 - .L_21)


	//   ....[0]....
.L_21:
        /*0028*/ 	.word	0x00000001
        /*002c*/ 	.byte	0x20, 0x08, 0x00, 0x00, 0x01, 0x00, 0x00, 0x00, 0xf0, 0x08, 0x00, 0x00, 0x01, 0x00, 0x00, 0x00
        /* <DEDUP_REMOVED lines=486> */
        /*1e9c*/ 	.byte	0x30, 0x5d, 0x01, 0x00, 0x01, 0x00, 0x00, 0x00, 0x80, 0x5d, 0x01, 0x00


	//----- nvinfo : EIATTR_MERCURY_ISA_VERSION
	.align		4
.L_22:
        /*1ea8*/ 	.byte	0x03, 0x5f
        /*1eaa*/ 	.short	0x0101


	//----- nvinfo : EIATTR_INT_WARP_WIDE_INSTR_OFFSETS
	.align		4
        /*1eac*/ 	.byte	0x04, 0x31
        /*1eae*/ 	.short	(.L_24 - .L_23)


	//   ....[0]....
.L_23:
        /*1eb0*/ 	.word	0x00000640


	//   ....[1]....
        /*1eb4*/ 	.word	0x00000660


	//   ....[2]....
        /*1eb8*/ 	.word	0x000007c0


	//----- nvinfo : EIATTR_COOP_GROUP_MASK_REGIDS
	.align		4
.L_24:
        /*1ebc*/ 	.byte	0x04, 0x29
        /*1ebe*/ 	.short	(.L_26 - .L_25)


	//   ....[0]....
.L_25:
        /*1ec0*/ 	.word	0xffffffff


	//   ....[1]....
        /*1ec4*/ 	.word	0xffffffff


	//   ....[2]....
        /*1ec8*/ 	.word	0xffffffff


	//   ....[3]....
        /*1ecc*/ 	.word	0xffffffff


	//   ....[4]....
        /*1ed0*/ 	.word	0xffffffff


	//   ....[5]....
        /*1ed4*/ 	.word	0xffffffff


	//----- nvinfo : EIATTR_COOP_GROUP_INSTR_OFFSETS
	.align		4
.L_26:
        /*1ed8*/ 	.byte	0x04, 0x28
        /*1eda*/ 	.short	(.L_28 - .L_27)


	//   ....[0]....
.L_27:
        /*1edc*/ 	.word	0x00000070


	//   ....[1]....
        /*1ee0*/ 	.word	0x00000080


	//   ....[2]....
        /*1ee4*/ 	.word	0x000001a0


	//   ....[3]....
        /*1ee8*/ 	.word	0x000004b0


	//   ....[4]....
        /*1eec*/ 	.word	0x00000930


	//   ....[5]....
        /*1ef0*/ 	.word	0x00001ec0


	//----- nvinfo : EIATTR_REG_RECONFIG
	.align		4
.L_28:
        /*1ef4*/ 	.byte	0x01, 0x54
	.zero		2


	//----- nvinfo : EIATTR_MBARRIER_INSTR_OFFSETS
	.align		4
        /*1ef8*/ 	.byte	0x04, 0x39
        /*1efa*/ 	.short	(.L_30 - .L_29)


	//   ....[0]....
.L_29:
        /*1efc*/ 	.word	0x00000340
        /*1f00*/ 	.word	0x000000ff
        /*1f04*/ 	.word	0x00000000
        /*1f08*/ 	.short	0x0100
        /*1f0a*/ 	.byte	0x0a
	.zero		1


	//   ....[1]....
        /*1f0c*/ 	.word	0x00000350
        /*1f10*/ 	.word	0x000000ff
        /*1f14*/ 	.word	0x00000050
        /*1f18*/ 	.short	0x0100
        /*1f1a*/ 	.byte	0x0a
	.zero		1


	//   ....[2]....
        /*1f1c*/ 	.word	0x00000360
        /*1f20*/ 	.word	0x000000ff
        /*1f24*/ 	.word	0x00000008
        /*1f28*/ 	.short	0x0100
        /*1f2a*/ 	.byte	0x0a
	.zero		1


	//   ....[3]....
        /*1f2c*/ 	.word	0x00000370
        /*1f30*/ 	.word	0x000000ff
        /*1f34*/ 	.word	0x00000058
        /*1f38*/ 	.short	0x0100
        /*1f3a*/ 	.byte	0x0a
	.zero		1


	//   ....[4]....
        /*1f3c*/ 	.word	0x00000380
        /*1f40*/ 	.word	0x000000ff
        /*1f44*/ 	.word	0x00000010
        /*1f48*/ 	.short	0x0100
        /*1f4a*/ 	.byte	0x0a
	.zero		1


	//   ....[5]....
        /*1f4c*/ 	.word	0x00000390
        /*1f50*/ 	.word	0x000000ff
        /*1f54*/ 	.word	0x00000060
        /*1f58*/ 	.short	0x0100
        /*1f5a*/ 	.byte	0x0a
	.zero		1


	//   ....[6]....
        /*1f5c*/ 	.word	0x000003a0
        /*1f60*/ 	.word	0x000000ff
        /*1f64*/ 	.word	0x00000018
        /*1f68*/ 	.short	0x0100
        /*1f6a*/ 	.byte	0x0a
	.zero		1


	//   ....[7]....
        /*1f6c*/ 	.word	0x000003b0
        /*1f70*/ 	.word	0x000000ff
        /*1f74*/ 	.word	0x00000068
        /*1f78*/ 	.short	0x0100
        /*1f7a*/ 	.byte	0x0a
	.zero		1


	//   ....[8]....
        /*1f7c*/ 	.word	0x000003c0
        /*1f80*/ 	.word	0x000000ff
        /*1f84*/ 	.word	0x00000020
        /*1f88*/ 	.short	0x0100
        /*1f8a*/ 	.byte	0x0a
	.zero		1


	//   ....[9]....
        /*1f8c*/ 	.word	0x000003d0
        /*1f90*/ 	.word	0x000000ff
        /*1f94*/ 	.word	0x00000070
        /*1f98*/ 	.short	0x0100
        /*1f9a*/ 	.byte	0x0a
	.zero		1


	//   ....[10]....
        /*1f9c*/ 	.word	0x000003e0
        /*1fa0*/ 	.word	0x000000ff
        /*1fa4*/ 	.word	0x00000028
        /*1fa8*/ 	.short	0x0100
        /*1faa*/ 	.byte	0x0a
	.zero		1


	//   ....[11]....
        /*1fac*/ 	.word	0x000003f0
        /*1fb0*/ 	.word	0x000000ff
        /*1fb4*/ 	.word	0x00000078
        /*1fb8*/ 	.short	0x0100
        /*1fba*/ 	.byte	0x0a
	.zero		1


	//   ....[12]....
        /*1fbc*/ 	.word	0x00000400
        /*1fc0*/ 	.word	0x000000ff
        /*1fc4*/ 	.word	0x00000030
        /*1fc8*/ 	.short	0x0100
        /*1fca*/ 	.byte	0x0a
	.zero		1


	//   ....[13]....
        /*1fcc*/ 	.word	0x00000410
        /*1fd0*/ 	.word	0x000000ff
        /*1fd4*/ 	.word	0x00000080
        /*1fd8*/ 	.short	0x0100
        /*1fda*/ 	.byte	0x0a
	.zero		1


	//   ....[14]....
        /*1fdc*/ 	.word	0x00000420
        /*1fe0*/ 	.word	0x000000ff
        /*1fe4*/ 	.word	0x00000038
        /*1fe8*/ 	.short	0x0100
        /*1fea*/ 	.byte	0x0a
	.zero		1


	//   ....[15]....
        /*1fec*/ 	.word	0x00000430
        /*1ff0*/ 	.word	0x000000ff
        /*1ff4*/ 	.word	0x00000088
        /*1ff8*/ 	.short	0x0100
        /*1ffa*/ 	.byte	0x0a
	.zero		1


	//   ....[16]....
        /*1ffc*/ 	.word	0x00000440
        /*2000*/ 	.word	0x000000ff
        /*2004*/ 	.word	0x00000040
        /*2008*/ 	.short	0x0100
        /*200a*/ 	.byte	0x0a
	.zero		1


	//   ....[17]....
        /*200c*/ 	.word	0x00000450
        /*2010*/ 	.word	0x000000ff
        /*2014*/ 	.word	0x00000090
        /*2018*/ 	.short	0x0100
        /*201a*/ 	.byte	0x0a
	.zero		1


	//   ....[18]....
        /*201c*/ 	.word	0x00000460
        /*2020*/ 	.word	0x000000ff
        /*2024*/ 	.word	0x00000048
        /*2028*/ 	.short	0x0100
        /*202a*/ 	.byte	0x0a
	.zero		1


	//   ....[19]....
        /*202c*/ 	.word	0x00000470
        /*2030*/ 	.word	0x000000ff
        /*2034*/ 	.word	0x00000098
        /*2038*/ 	.short	0x0100
        /*203a*/ 	.byte	0x0a
	.zero		1


	//   ....[20]....
        /*203c*/ 	.word	0x00000850
        /*2040*/ 	.word	0x000000ff
        /*2044*/ 	.word	0x000000b0
        /*2048*/ 	.short	0x0100
        /*204a*/ 	.byte	0x08
	.zero		1


	//   ....[21]....
        /*204c*/ 	.word	0x000008d0
        /*2050*/ 	.word	0x000000ff
        /*2054*/ 	.word	0x000000b8
        /*2058*/ 	.short	0x0100
        /*205a*/ 	.byte	0x08
	.zero		1


	//   ....[22]....
        /*205c*/ 	.word	0x000022c0
        /*2060*/ 	.word	0x000000ff
        /*2064*/ 	.word	0x00000000
        /*2068*/ 	.short	0x010a
        /*206a*/ 	.byte	0x0f
	.zero		1


	//   ....[23]....
        /*206c*/ 	.word	0x00002320
        /*2070*/ 	.word	0x000000ff
        /*2074*/ 	.word	0x00000000
        /*2078*/ 	.short	0x010a
        /*207a*/ 	.byte	0x0f
	.zero		1


	//   ....[24]....
        /*207c*/ 	.word	0x000042a0
        /*2080*/ 	.word	0x000000ff
        /*2084*/ 	.word	0x00000000
        /*2088*/ 	.short	0x010a
        /*208a*/ 	.byte	0x11
	.zero		1


	//   ....[25]....
        /*208c*/ 	.word	0x000042e0
        /*2090*/ 	.word	0x000000ff
        /*2094*/ 	.word	0x00000000
        /*2098*/ 	.short	0x010a
        /*209a*/ 	.byte	0x11
	.zero		1


	//   ....[26]....
        /*209c*/ 	.word	0x000061f0
        /*20a0*/ 	.word	0x000000e5
        /*20a4*/ 	.word	0x00000000
        /*20a8*/ 	.short	0x0101
        /*20aa*/ 	.byte	0x3f
	.zero		1


	//   ....[27]....
        /*20ac*/ 	.word	0x00007e80
        /*20b0*/ 	.word	0x00000018
        /*20b4*/ 	.word	0x00000000
        /*20b8*/ 	.short	0x0101
        /*20ba*/ 	.byte	0x3f
	.zero		1


	//   ....[28]....
        /*20bc*/ 	.word	0x00014c40
        /*20c0*/ 	.word	0x0000000f
        /*20c4*/ 	.word	0x00000050
        /*20c8*/ 	.short	0x010a
        /*20ca*/ 	.byte	0x3f
	.zero		1


	//   ....[29]....
        /*20cc*/ 	.word	0x00014fe0
        /*20d0*/ 	.word	0x00000004
        /*20d4*/ 	.word	0x000000b8
        /*20d8*/ 	.short	0x0101
        /*20da*/ 	.byte	0x3f
	.zero		1


	//   ....[30]....
        /*20dc*/ 	.word	0x00015770
        /*20e0*/ 	.word	0x00000007
        /*20e4*/ 	.word	0x00000000
        /*20e8*/ 	.short	0x010a
        /*20ea*/ 	.byte	0x3f
	.zero		1


	//   ....[31]....
        /*20ec*/ 	.word	0x000157f0
        /*20f0*/ 	.word	0x00000009
        /*20f4*/ 	.word	0x00000000
        /*20f8*/ 	.short	0x010a
        /*20fa*/ 	.byte	0x3f
	.zero		1


	//   ....[32]....
        /*20fc*/ 	.word	0x00015880
        /*2100*/ 	.word	0x00000006
        /*2104*/ 	.word	0x00000000
        /*2108*/ 	.short	0x010a
        /*210a*/ 	.byte	0x3f
	.zero		1


	//   ....[33]....
        /*210c*/ 	.word	0x00015910
        /*2110*/ 	.word	0x00000009
        /*2114*/ 	.word	0x00000000
        /*2118*/ 	.short	0x010a
        /*211a*/ 	.byte	0x3f
	.zero		1


	//   ....[34]....
        /*211c*/ 	.word	0x000159a0
        /*2120*/ 	.word	0x00000006
        /*2124*/ 	.word	0x00000000
        /*2128*/ 	.short	0x010a
        /*212a*/ 	.byte	0x3f
	.zero		1


	//   ....[35]....
        /*212c*/ 	.word	0x00015a30
        /*2130*/ 	.word	0x00000009
        /*2134*/ 	.word	0x00000000
        /*2138*/ 	.short	0x010a
        /*213a*/ 	.byte	0x3f
	.zero		1


	//   ....[36]....
        /*213c*/ 	.word	0x00015ac0
        /*2140*/ 	.word	0x00000006
        /*2144*/ 	.word	0x00000000
        /*2148*/ 	.short	0x010a
        /*214a*/ 	.byte	0x3f
	.zero		1


	//   ....[37]....
        /*214c*/ 	.word	0x00015b50
        /*2150*/ 	.word	0x00000009
        /*2154*/ 	.word	0x00000000
        /*2158*/ 	.short	0x010a
        /*215a*/ 	.byte	0x3f
	.zero		1


	//   ....[38]....
        /*215c*/ 	.word	0x00015be0
        /*2160*/ 	.word	0x00000006
        /*2164*/ 	.word	0x00000000
        /*2168*/ 	.short	0x010a
        /*216a*/ 	.byte	0x3f
	.zero		1


	//   ....[39]....
        /*216c*/ 	.word	0x00015c70
        /*2170*/ 	.word	0x00000003
        /*2174*/ 	.word	0x00000000
        /*2178*/ 	.short	0x010a
        /*217a*/ 	.byte	0x3f
	.zero		1


	//   ....[40]....
        /*217c*/ 	.word	0x00015ce0
        /*2180*/ 	.word	0x00000003
        /*2184*/ 	.word	0x00000000
        /*2188*/ 	.short	0x010a
        /*218a*/ 	.byte	0x3f
	.zero		1


	//   ....[41]....
        /*218c*/ 	.word	0x00015d50
        /*2190*/ 	.word	0x00000000
        /*2194*/ 	.word	0x00000000
        /*2198*/ 	.short	0x010a
        /*219a*/ 	.byte	0x3f
	.zero		1


	//   ....[42]....
        /*219c*/ 	.word	0x00015e30
        /*21a0*/ 	.word	0x0000000f
        /*21a4*/ 	.word	0x00000050
        /*21a8*/ 	.short	0x010a
        /*21aa*/ 	.byte	0x3f
	.zero		1


	//   ....[43]....
        /*21ac*/ 	.word	0x00015f00
        /*21b0*/ 	.word	0x00000007
        /*21b4*/ 	.word	0x00000000
        /*21b8*/ 	.short	0x010a
        /*21ba*/ 	.byte	0x3f
	.zero		1


	//   ....[44]....
        /*21bc*/ 	.word	0x00015f50
        /*21c0*/ 	.word	0x00000009
        /*21c4*/ 	.word	0x00000000
        /*21c8*/ 	.short	0x010a
        /*21ca*/ 	.byte	0x3f
	.zero		1


	//   ....[45]....
        /*21cc*/ 	.word	0x00015fa0
        /*21d0*/ 	.word	0x00000006
        /*21d4*/ 	.word	0x00000000
        /*21d8*/ 	.short	0x010a
        /*21da*/ 	.byte	0x3f
	.zero		1


	//   ....[46]....
        /*21dc*/ 	.word	0x00015ff0
        /*21e0*/ 	.word	0x00000009
        /*21e4*/ 	.word	0x00000000
        /*21e8*/ 	.short	0x010a
        /*21ea*/ 	.byte	0x3f
	.zero		1


	//   ....[47]....
        /*21ec*/ 	.word	0x00016040
        /*21f0*/ 	.word	0x00000006
        /*21f4*/ 	.word	0x00000000
        /*21f8*/ 	.short	0x010a
        /*21fa*/ 	.byte	0x3f
	.zero		1


	//   ....[48]....
        /*21fc*/ 	.word	0x00016090
        /*2200*/ 	.word	0x00000009
        /*2204*/ 	.word	0x00000000
        /*2208*/ 	.short	0x010a
        /*220a*/ 	.byte	0x3f
	.zero		1


	//   ....[49]....
        /*220c*/ 	.word	0x000160e0
        /*2210*/ 	.word	0x00000006
        /*2214*/ 	.word	0x00000000
        /*2218*/ 	.short	0x010a
        /*221a*/ 	.byte	0x3f
	.zero		1


	//   ....[50]....
        /*221c*/ 	.word	0x00016130
        /*2220*/ 	.word	0x00000009
        /*2224*/ 	.word	0x00000000
        /*2228*/ 	.short	0x010a
        /*222a*/ 	.byte	0x3f
	.zero		1


	//   ....[51]....
        /*222c*/ 	.word	0x00016180
        /*2230*/ 	.word	0x00000006
        /*2234*/ 	.word	0x00000000
        /*2238*/ 	.short	0x010a
        /*223a*/ 	.byte	0x3f
	.zero		1


	//----- nvinfo : EIATTR_NUM_MBARRIERS
	.align		4
.L_30:
        /*223c*/ 	.byte	0x03, 0x38
        /*223e*/ 	.short	0x0016


	//----- nvinfo : EIATTR_EXIT_INSTR_OFFSETS
	.align		4
        /*2240*/ 	.byte	0x04, 0x1c
        /*2242*/ 	.short	(.L_32 - .L_31)


	//   ....[0]....
.L_31:
        /*2244*/ 	.word	0x00000ac0


	//   ....[1]....
        /*2248*/ 	.word	0x00001360


	//   ....[2]....
        /*224c*/ 	.word	0x00014330


	//   ....[3]....
        /*2250*/ 	.word	0x000148d0


	//   ....[4]....
        /*2254*/ 	.word	0x00015cc0


	//----- nvinfo : EIATTR_MAX_THREADS
	.align		4
.L_32:
        /*2258*/ 	.byte	0x04, 0x05
        /*225a*/ 	.short	(.L_34 - .L_33)
.L_33:
        /*225c*/ 	.word	0x00000180
        /*2260*/ 	.word	0x00000001
        /*2264*/ 	.word	0x00000001


	//----- nvinfo : EIATTR_CRS_STACK_SIZE
	.align		4
.L_34:
        /*2268*/ 	.byte	0x04, 0x1e
        /*226a*/ 	.short	(.L_36 - .L_35)
.L_35:
        /*226c*/ 	.word	0x00000000


	//----- nvinfo : EIATTR_CBANK_PARAM_SIZE
	.align		4
.L_36:
        /*2270*/ 	.byte	0x03, 0x19
        /*2272*/ 	.short	0x0470


	//----- nvinfo : EIATTR_PARAM_CBANK
	.align		4
        /*2274*/ 	.byte	0x04, 0x0a
        /*2276*/ 	.short	(.L_38 - .L_37)
	.align		4
.L_37:
        /*2278*/ 	.word	index@(.nv.constant0._ZN7cutlass13device_kernelINS_4gemm6kernel13GemmUniversalIN4cute5tupleIJiiiiEEENS1_10collective13CollectiveMmaINS1_37MainloopSm90TmaGmmaWarpSpecializedFP8ILi10ENS5_IJNS4_1CILi2EEENSA_ILi1EEESC_EEENS1_35KernelTmaWarpSpecializedCooperativeEEENS5_IJNSA_ILi192EEENSA_ILi160EEENSA_ILi64EEEEEENS_12float_e4m3_tENS5_IJlSC_lEEESK_SL_NS4_8TiledMMAINS4_8MMA_AtomIJNS4_4SM904GMMA30MMA_64x32x32_F32E4M3E4M3_SS_TNILNSP_7ScaleInE1ELSR_1EEEEEENS4_6LayoutISD_NS5_IJSC_NSA_ILi0EEESV_EEEEENS5_IJNS4_10UnderscoreESY_SY_EEEEENS4_13SM90_TMA_LOADENS4_14ComposedLayoutINS4_7SwizzleILi2ELi4ELi3EEENS4_18smem_ptr_flag_bitsILi8EEENSU_INS5_IJNSA_ILi8EEESI_EEENS5_IJSI_SC_EEEEEEEvNS4_8identityENS4_23SM90_TMA_LOAD_MULTICASTES1B_vS1C_EENS_8epilogue10collective6detail29Sm90TmaWarpSpecializedAdapterINS1G_15DefaultEpilogueISK_SL_SL_NS1F_6thread17LinearCombinationISK_Li1EffLNS1K_9ScaleType4KindE0ELNS_15FloatRoundStyleE2ESK_EENS1_15EpilogueDefaultEEEEEvvEEEEvNT_6ParamsE)
        /*227c*/ 	.short	0x0210
        /*227e*/ 	.short	0x0470


	//----- nvinfo : EIATTR_SW_WAR
	.align		4
.L_38:
        /*2280*/ 	.byte	0x04, 0x36
        /*2282*/ 	.short	(.L_40 - .L_39)
.L_39:
        /*2284*/ 	.word	0x00000008
.L_40:


//--------------------- .nv.callgraph             --------------------------
	.section	.nv.callgraph,"",@"SHT_CUDA_CALLGRAPH"
	.align	4
	.sectionentsize	8
	.align		4
        /*0000*/ 	.word	0x00000000
	.align		4
        /*0004*/ 	.word	0xffffffff
	.align		4
        /*0008*/ 	.word	0x00000000
	.align		4
        /*000c*/ 	.word	0xfffffffe
	.align		4
        /*0010*/ 	.word	0x00000000
	.align		4
        /*0014*/ 	.word	0xfffffffd
	.align		4
        /*0018*/ 	.word	0x00000000
	.align		4
        /*001c*/ 	.word	0xfffffffc


//--------------------- .nv.constant4             --------------------------
	.section	.nv.constant4,"a",@progbits
	.align	8
	.align		8
.nv.constant4:
        /*0000*/ 	.dword	_ZN40_INTERNAL_56dd5ec2_4_k_cu_b45e1f78_141774cuda3std3__45__cpo5beginE
	.align		8
        /*0008*/ 	.dword	_ZN40_INTERNAL_56dd5ec2_4_k_cu_b45e1f78_141774cuda3std3__45__cpo3endE
	.align		8
        /*0010*/ 	.dword	_ZN40_INTERNAL_56dd5ec2_4_k_cu_b45e1f78_141774cuda3std3__45__cpo6cbeginE
	.align		8
        /*0018*/ 	.dword	_ZN40_INTERNAL_56dd5ec2_4_k_cu_b45e1f78_141774cuda3std3__45__cpo4cendE
	.align		8
        /*0020*/ 	.dword	_ZN40_INTERNAL_56dd5ec2_4_k_cu_b45e1f78_141774cuda3std3__442_GLOBAL__N__56dd5ec2_4_k_cu_b45e1f78_141776ignoreE
	.align		8
        /*0028*/ 	.dword	_ZN40_INTERNAL_56dd5ec2_4_k_cu_b45e1f78_141774cuda3std3__419piecewise_constructE
	.align		8
        /*0030*/ 	.dword	_ZN40_INTERNAL_56dd5ec2_4_k_cu_b45e1f78_141774cuda3std3__48in_placeE
	.align		8
        /*0038*/ 	.dword	_ZN40_INTERNAL_56dd5ec2_4_k_cu_b45e1f78_141774cuda3std6ranges3__45__cpo4swapE
	.align		8
        /*0040*/ 	.dword	_ZN40_INTERNAL_56dd5ec2_4_k_cu_b45e1f78_141774cuda3std6ranges3__45__cpo9iter_moveE
	.align		8
        /*0048*/ 	.dword	_ZN40_INTERNAL_56dd5ec2_4_k_cu_b45e1f78_141774cute7productE
	.align		8
        /*0050*/ 	.dword	_ZN40_INTERNAL_56dd5ec2_4_k_cu_b45e1f78_141774cute1_E


//--------------------- .text._ZN7cutlass13device_kernelINS_4gemm6kernel13GemmUniversalIN4cute5tupleIJiiiiEEENS1_10collective13CollectiveMmaINS1_37MainloopSm90TmaGmmaWarpSpecializedFP8ILi10ENS5_IJNS4_1CILi2EEENSA_ILi1EEESC_EEENS1_35KernelTmaWarpSpecializedCooperativeEEENS5_IJNSA_ILi192EEENSA_ILi160EEENSA_ILi64EEEEEENS_12float_e4m3_tENS5_IJlSC_lEEESK_SL_NS4_8TiledMMAINS4_8MMA_AtomIJNS4_4SM904GMMA30MMA_64x32x32_F32E4M3E4M3_SS_TNILNSP_7ScaleInE1ELSR_1EEEEEENS4_6LayoutISD_NS5_IJSC_NSA_ILi0EEESV_EEEEENS5_IJNS4_10UnderscoreESY_SY_EEEEENS4_13SM90_TMA_LOADENS4_14ComposedLayoutINS4_7SwizzleILi2ELi4ELi3EEENS4_18smem_ptr_flag_bitsILi8EEENSU_INS5_IJNSA_ILi8EEESI_EEENS5_IJSI_SC_EEEEEEEvNS4_8identityENS4_23SM90_TMA_LOAD_MULTICASTES1B_vS1C_EENS_8epilogue10collective6detail29Sm90TmaWarpSpecializedAdapterINS1G_15DefaultEpilogueISK_SL_SL_NS1F_6thread17LinearCombinationISK_Li1EffLNS1K_9ScaleType4KindE0ELNS_15FloatRoundStyleE2ESK_EENS1_15EpilogueDefaultEEEEEvvEEEEvNT_6ParamsE --------------------------
	.section	.text._ZN7cutlass13device_kernelINS_4gemm6kernel13GemmUniversalIN4cute5tupleIJiiiiEEENS1_10collective13CollectiveMmaINS1_37MainloopSm90TmaGmmaWarpSpecializedFP8ILi10ENS5_IJNS4_1CILi2EEENSA_ILi1EEESC_EEENS1_35KernelTmaWarpSpecializedCooperativeEEENS5_IJNSA_ILi192EEENSA_ILi160EEENSA_ILi64EEEEEENS_12float_e4m3_tENS5_IJlSC_lEEESK_SL_NS4_8TiledMMAINS4_8MMA_AtomIJNS4_4SM904GMMA30MMA_64x32x32_F32E4M3E4M3_SS_TNILNSP_7ScaleInE1ELSR_1EEEEEENS4_6LayoutISD_NS5_IJSC_NSA_ILi0EEESV_EEEEENS5_IJNS4_10UnderscoreESY_SY_EEEEENS4_13SM90_TMA_LOADENS4_14ComposedLayoutINS4_7SwizzleILi2ELi4ELi3EEENS4_18smem_ptr_flag_bitsILi8EEENSU_INS5_IJNSA_ILi8EEESI_EEENS5_IJSI_SC_EEEEEEEvNS4_8identityENS4_23SM90_TMA_LOAD_MULTICASTES1B_vS1C_EENS_8epilogue10collective6detail29Sm90TmaWarpSpecializedAdapterINS1G_15DefaultEpilogueISK_SL_SL_NS1F_6thread17LinearCombinationISK_Li1EffLNS1K_9ScaleType4KindE0ELNS_15FloatRoundStyleE2ESK_EENS1_15EpilogueDefaultEEEEEvvEEEEvNT_6ParamsE,"ax",@progbits
	.align	128
.text._ZN7cutlass13device_kernelINS_4gemm6kernel13GemmUniversalIN4cute5tupleIJiiiiEEENS1_10collective13CollectiveMmaINS1_37MainloopSm90TmaGmmaWarpSpecializedFP8ILi10ENS5_IJNS4_1CILi2EEENSA_ILi1EEESC_EEENS1_35KernelTmaWarpSpecializedCooperativeEEENS5_IJNSA_ILi192EEENSA_ILi160EEENSA_ILi64EEEEEENS_12float_e4m3_tENS5_IJlSC_lEEESK_SL_NS4_8TiledMMAINS4_8MMA_AtomIJNS4_4SM904GMMA30MMA_64x32x32_F32E4M3E4M3_SS_TNILNSP_7ScaleInE1ELSR_1EEEEEENS4_6LayoutISD_NS5_IJSC_NSA_ILi0EEESV_EEEEENS5_IJNS4_10UnderscoreESY_SY_EEEEENS4_13SM90_TMA_LOADENS4_14ComposedLayoutINS4_7SwizzleILi2ELi4ELi3EEENS4_18smem_ptr_flag_bitsILi8EEENSU_INS5_IJNSA_ILi8EEESI_EEENS5_IJSI_SC_EEEEEEEvNS4_8identityENS4_23SM90_TMA_LOAD_MULTICASTES1B_vS1C_EENS_8epilogue10collective6detail29Sm90TmaWarpSpecializedAdapterINS1G_15DefaultEpilogueISK_SL_SL_NS1F_6thread17LinearCombinationISK_Li1EffLNS1K_9ScaleType4KindE0ELNS_15FloatRoundStyleE2ESK_EENS1_15EpilogueDefaultEEEEEvvEEEEvNT_6ParamsE:
        .type           _ZN7cutlass13device_kernelINS_4gemm6kernel13GemmUniversalIN4cute5tupleIJiiiiEEENS1_10collective13CollectiveMmaINS1_37MainloopSm90TmaGmmaWarpSpecializedFP8ILi10ENS5_IJNS4_1CILi2EEENSA_ILi1EEESC_EEENS1_35KernelTmaWarpSpecializedCooperativeEEENS5_IJNSA_ILi192EEENSA_ILi160EEENSA_ILi64EEEEEENS_12float_e4m3_tENS5_IJlSC_lEEESK_SL_NS4_8TiledMMAINS4_8MMA_AtomIJNS4_4SM904GMMA30MMA_64x32x32_F32E4M3E4M3_SS_TNILNSP_7ScaleInE1ELSR_1EEEEEENS4_6LayoutISD_NS5_IJSC_NSA_ILi0EEESV_EEEEENS5_IJNS4_10UnderscoreESY_SY_EEEEENS4_13SM90_TMA_LOADENS4_14ComposedLayoutINS4_7SwizzleILi2ELi4ELi3EEENS4_18smem_ptr_flag_bitsILi8EEENSU_INS5_IJNSA_ILi8EEESI_EEENS5_IJSI_SC_EEEEEEEvNS4_8identityENS4_23SM90_TMA_LOAD_MULTICASTES1B_vS1C_EENS_8epilogue10collective6detail29Sm90TmaWarpSpecializedAdapterINS1G_15DefaultEpilogueISK_SL_SL_NS1F_6thread17LinearCombinationISK_Li1EffLNS1K_9ScaleType4KindE0ELNS_15FloatRoundStyleE2ESK_EENS1_15EpilogueDefaultEEEEEvvEEEEvNT_6ParamsE,@function
        .size           _ZN7cutlass13device_kernelINS_4gemm6kernel13GemmUniversalIN4cute5tupleIJiiiiEEENS1_10collective13CollectiveMmaINS1_37MainloopSm90TmaGmmaWarpSpecializedFP8ILi10ENS5_IJNS4_1CILi2EEENSA_ILi1EEESC_EEENS1_35KernelTmaWarpSpecializedCooperativeEEENS5_IJNSA_ILi192EEENSA_ILi160EEENSA_ILi64EEEEEENS_12float_e4m3_tENS5_IJlSC_lEEESK_SL_NS4_8TiledMMAINS4_8MMA_AtomIJNS4_4SM904GMMA30MMA_64x32x32_F32E4M3E4M3_SS_TNILNSP_7ScaleInE1ELSR_1EEEEEENS4_6LayoutISD_NS5_IJSC_NSA_ILi0EEESV_EEEEENS5_IJNS4_10UnderscoreESY_SY_EEEEENS4_13SM90_TMA_LOADENS4_14ComposedLayoutINS4_7SwizzleILi2ELi4ELi3EEENS4_18smem_ptr_flag_bitsILi8EEENSU_INS5_IJNSA_ILi8EEESI_EEENS5_IJSI_SC_EEEEEEEvNS4_8identityENS4_23SM90_TMA_LOAD_MULTICASTES1B_vS1C_EENS_8epilogue10collective6detail29Sm90TmaWarpSpecializedAdapterINS1G_15DefaultEpilogueISK_SL_SL_NS1F_6thread17LinearCombinationISK_Li1EffLNS1K_9ScaleType4KindE0ELNS_15FloatRoundStyleE2ESK_EENS1_15EpilogueDefaultEEEEEvvEEEEvNT_6ParamsE,(.L_x_411 - _ZN7cutlass13device_kernelINS_4gemm6kernel13GemmUniversalIN4cute5tupleIJiiiiEEENS1_10collective13CollectiveMmaINS1_37MainloopSm90TmaGmmaWarpSpecializedFP8ILi10ENS5_IJNS4_1CILi2EEENSA_ILi1EEESC_EEENS1_35KernelTmaWarpSpecializedCooperativeEEENS5_IJNSA_ILi192EEENSA_ILi160EEENSA_ILi64EEEEEENS_12float_e4m3_tENS5_IJlSC_lEEESK_SL_NS4_8TiledMMAINS4_8MMA_AtomIJNS4_4SM904GMMA30MMA_64x32x32_F32E4M3E4M3_SS_TNILNSP_7ScaleInE1ELSR_1EEEEEENS4_6LayoutISD_NS5_IJSC_NSA_ILi0EEESV_EEEEENS5_IJNS4_10UnderscoreESY_SY_EEEEENS4_13SM90_TMA_LOADENS4_14ComposedLayoutINS4_7SwizzleILi2ELi4ELi3EEENS4_18smem_ptr_flag_bitsILi8EEENSU_INS5_IJNSA_ILi8EEESI_EEENS5_IJSI_SC_EEEEEEEvNS4_8identityENS4_23SM90_TMA_LOAD_MULTICASTES1B_vS1C_EENS_8epilogue10collective6detail29Sm90TmaWarpSpecializedAdapterINS1G_15DefaultEpilogueISK_SL_SL_NS1F_6thread17LinearCombinationISK_Li1EffLNS1K_9ScaleType4KindE0ELNS_15FloatRoundStyleE2ESK_EENS1_15EpilogueDefaultEEEEEvvEEEEvNT_6ParamsE)
        .other          _ZN7cutlass13device_kernelINS_4gemm6kernel13GemmUniversalIN4cute5tupleIJiiiiEEENS1_10collective13CollectiveMmaINS1_37MainloopSm90TmaGmmaWarpSpecializedFP8ILi10ENS5_IJNS4_1CILi2EEENSA_ILi1EEESC_EEENS1_35KernelTmaWarpSpecializedCooperativeEEENS5_IJNSA_ILi192EEENSA_ILi160EEENSA_ILi64EEEEEENS_12float_e4m3_tENS5_IJlSC_lEEESK_SL_NS4_8TiledMMAINS4_8MMA_AtomIJNS4_4SM904GMMA30MMA_64x32x32_F32E4M3E4M3_SS_TNILNSP_7ScaleInE1ELSR_1EEEEEENS4_6LayoutISD_NS5_IJSC_NSA_ILi0EEESV_EEEEENS5_IJNS4_10UnderscoreESY_SY_EEEEENS4_13SM90_TMA_LOADENS4_14ComposedLayoutINS4_7SwizzleILi2ELi4ELi3EEENS4_18smem_ptr_flag_bitsILi8EEENSU_INS5_IJNSA_ILi8EEESI_EEENS5_IJSI_SC_EEEEEEEvNS4_8identityENS4_23SM90_TMA_LOAD_MULTICASTES1B_vS1C_EENS_8epilogue10collective6detail29Sm90TmaWarpSpecializedAdapterINS1G_15DefaultEpilogueISK_SL_SL_NS1F_6thread17LinearCombinationISK_Li1EffLNS1K_9ScaleType4KindE0ELNS_15FloatRoundStyleE2ESK_EENS1_15EpilogueDefaultEEEEEvvEEEEvNT_6ParamsE,@"STO_CUDA_ENTRY STV_DEFAULT"
_ZN7cutlass13device_kernelINS_4gemm6kernel13GemmUniversalIN4cute5tupleIJiiiiEEENS1_10collective13CollectiveMmaINS1_37MainloopSm90TmaGmmaWarpSpecializedFP8ILi10ENS5_IJNS4_1CILi2EEENSA_ILi1EEESC_EEENS1_35KernelTmaWarpSpecializedCooperativeEEENS5_IJNSA_ILi192EEENSA_ILi160EEENSA_ILi64EEEEEENS_12float_e4m3_tENS5_IJlSC_lEEESK_SL_NS4_8TiledMMAINS4_8MMA_AtomIJNS4_4SM904GMMA30MMA_64x32x32_F32E4M3E4M3_SS_TNILNSP_7ScaleInE1ELSR_1EEEEEENS4_6LayoutISD_NS5_IJSC_NSA_ILi0EEESV_EEEEENS5_IJNS4_10UnderscoreESY_SY_EEEEENS4_13SM90_TMA_LOADENS4_14ComposedLayoutINS4_7SwizzleILi2ELi4ELi3EEENS4_18smem_ptr_flag_bitsILi8EEENSU_INS5_IJNSA_ILi8EEESI_EEENS5_IJSI_SC_EEEEEEEvNS4_8identityENS4_23SM90_TMA_LOAD_MULTICASTES1B_vS1C_EENS_8epilogue10collective6detail29Sm90TmaWarpSpecializedAdapterINS1G_15DefaultEpilogueISK_SL_SL_NS1F_6thread17LinearCombinationISK_Li1EffLNS1K_9ScaleType4KindE0ELNS_15FloatRoundStyleE2ESK_EENS1_15EpilogueDefaultEEEEEvvEEEEvNT_6ParamsE:
[----:B------:R-:W0:Y:S02]  /*0000*/  LDC R1, c[0x0][0x28] ;  /* 0x00000a00ff017b82 */ /* 0x000e240000000800 */
[----:B0-----:R-:W-:Y:S01]  /*0010*/  VIADD R1, R1, 0xfffffdf8 ;  /* 0xfffffdf801017836 */ /* 0x001fe20000000000 */
[----:B------:R-:W0:Y:S01]  /*0020*/  S2R R4, SR_TID.X ;  /* 0x0000000000047919 */ /* 0x000e220000002100 */
[----:B------:R-:W-:Y:S01]  /*0030*/  ELECT P0, URZ, PT ;  /* 0x00000000003f782f */ /* 0x000fe20003800000 */
[----:B------:R-:W-:Y:S01]  /*0040*/  BSSY B0, `(.L_x_0) ;  /* 0x0000015000007945 */ /* 0x000fe20003800000 */
[--C-:B0-----:R-:W-:Y:S02]  /*0050*/  SHF.R.U32.HI R0, RZ, 0x5, R4.reuse ;  /* 0x00000005ff007819 */ /* 0x101fe40000011604 */
[----:B------:R-:W-:-:S03]  /*0060*/  SHF.R.U32.HI R2, RZ, 0x7, R4 ;  /* 0x00000007ff027819 */ /* 0x000fc60000011604 */
[----:B------:R-:W0:Y:S04]  /*0070*/  SHFL.IDX PT, R3, R0, RZ, 0x1f ;  /* 0x00001fff00037589 */ /* 0x000e2800000e0000 */
[----:B------:R-:W1:Y:S01]  /*0080*/  SHFL.IDX PT, R2, R2, RZ, 0x1f ;  /* 0x00001fff02027589 */ /* 0x000e6200000e0000 */
[----:B0-----:R-:W-:Y:S02]  /*0090*/  R2UR UR4, R3 ;  /* 0x00000000030472ca */ /* 0x001fe400000e0000 */
[----:B-1----:R-:W-:-:S11]  /*00a0*/  R2UR UR8, R2 ;  /* 0x00000000020872ca */ /* 0x002fd600000e0000 */
[----:B------:R-:W-:Y:S02]  /*00b0*/  USHF.R.S32.HI UR5, URZ, 0x1f, UR4 ;  /* 0x0000001f3f057899 */ /* 0x000fe40008011404 */
[----:B------:R-:W-:Y:S02]  /*00c0*/  ISETP.NE.OR P0, PT, RZ, UR4, !P0 ;  /* 0x00000004ff007c0c */ /* 0x000fe4000c705670 */
[----:B------:R-:W-:-:S04]  /*00d0*/  ULEA.HI UR5, UR5, UR4, URZ, 0x2 ;  /* 0x0000000405057291 */ /* 0x000fc8000f8f103f */
[----:B------:R-:W-:-:S04]  /*00e0*/  ULOP3.LUT UR5, UR5, 0xfffffffc, URZ, 0xc0, !UPT ;  /* 0xfffffffc05057892 */ /* 0x000fc8000f8ec03f */
[----:B------:R-:W-:-:S03]  /*00f0*/  UIADD3 UR6, UR4, -UR5, URZ ;  /* 0x8000000504067290 */ /* 0x000fc6000fffe03f */
[----:B------:R-:W-:Y:S09]  /*0100*/  @P0 BRA `(.L_x_1) ;  /* 0x0000000000200947 */ /* 0x000ff20003800000 */
[----:B------:R-:W-:Y:S02]  /*0110*/  ULDC.64 UR4, c[0x0][0x198] ;  /* 0x0000660000047ab9 */ /* 0x000fe40000000a00 */
[----:B------:R-:W-:Y:S02]  /*0120*/  UIADD3 UR10, UP0, UR4, 0xf0, URZ ;  /* 0x000000f0040a7890 */ /* 0x000fe4000ff1e03f */
[----:B------:R-:W-:Y:S02]  /*0130*/  UIADD3 UR4, UP1, UR4, 0x1f0, URZ ;  /* 0x000001f004047890 */ /* 0x000fe4000ff3e03f */
[----:B------:R-:W-:Y:S02]  /*0140*/  UIADD3.X UR11, URZ, UR5, URZ, UP0, !UPT ;  /* 0x000000053f0b7290 */ /* 0x000fe400087fe43f */
[----:B------:R-:W-:-:S07]  /*0150*/  UIADD3.X UR5, URZ, UR5, URZ, UP1, !UPT ;  /* 0x000000053f057290 */ /* 0x000fce0008ffe43f */
[----:B------:R0:W-:Y:S02]  /*0160*/  UTMACCTL.PF [UR10] ;  /* 0x000000000a0079b9 */ /* 0x0001e40008040000 */
[----:B------:R0:W-:Y:S02]  /*0170*/  UTMACCTL.PF [UR4] ;  /* 0x00000000040079b9 */ /* 0x0001e40008040000 */
[----:B0-----:R-:W-:Y:S01]  /*0180*/  NOP ;  /* 0x0000000000007918 */ /* 0x001fe20000000000 */
.L_x_1:
[----:B------:R-:W-:Y:S05]  /*0190*/  BSYNC B0 ;  /* 0x0000000000007941 */ /* 0x000fea0003800000 */
.L_x_0:
[----:B------:R-:W0:Y:S01]  /*01a0*/  SHFL.IDX PT, R3, R0, RZ, 0x1f ;  /* 0x00001fff00037589 */ /* 0x000e2200000e0000 */
[----:B------:R-:W-:Y:S01]  /*01b0*/  UISETP.NE.AND UP0, UPT, UR6, 0x3, UPT ;  /* 0x000000030600788c */ /* 0x000fe2000bf05270 */
[----:B------:R-:W-:Y:S01]  /*01c0*/  ISETP.NE.AND P1, PT, RZ, UR8, PT ;  /* 0x00000008ff007c0c */ /* 0x000fe2000bf25270 */
[----:B------:R-:W-:Y:S02]  /*01d0*/  UIADD3 UR11, UR8, -0x1, URZ ;  /* 0xffffffff080b7890 */ /* 0x000fe4000fffe03f */
[----:B------:R-:W-:Y:S02]  /*01e0*/  UISETP.EQ.OR UP0, UPT, UR6, URZ, !UP0 ;  /* 0x0000003f0600728c */ /* 0x000fe4000c702670 */
[----:B------:R-:W-:Y:S02]  /*01f0*/  UISETP.GE.U32.AND UP1, UPT, UR11, 0x2, UPT ;  /* 0x000000020b00788c */ /* 0x000fe4000bf26070 */
[----:B------:R-:W-:-:S04]  /*0200*/  UISETP.EQ.AND UP0, UPT, UR8, URZ, UP0 ;  /* 0x0000003f0800728c */ /* 0x000fc80008702270 */
[----:B------:R-:W-:-:S04]  /*0210*/  USEL UR7, URZ, 0x1, !UP0 ;  /* 0x000000013f077887 */ /* 0x000fc8000c000000 */
[----:B------:R-:W-:Y:S01]  /*0220*/  USEL UR7, UR7, 0x2, UP1 ;  /* 0x0000000207077887 */ /* 0x000fe20008800000 */
[----:B0-----:R-:W-:-:S13]  /*0230*/  ISETP.NE.AND P0, PT, R3, RZ, PT ;  /* 0x000000ff0300720c */ /* 0x001fda0003f05270 */
[----:B------:R-:W-:Y:S05]  /*0240*/  @P0 BRA `(.L_x_2) ;  /* 0x0000000000940947 */ /* 0x000fea0003800000 */
[----:B------:R-:W-:Y:S01]  /*0250*/  ELECT P0, URZ, PT ;  /* 0x00000000003f782f */ /* 0x000fe20003800000 */
[----:B------:R-:W-:-:S12]  /*0260*/  BSSY B0, `(.L_x_2) ;  /* 0x0000023000007945 */ /* 0x000fd80003800000 */
[----:B------:R-:W-:Y:S05]  /*0270*/  @!P0 BRA `(.L_x_3) ;  /* 0x0000000000848947 */ /* 0x000fea0003800000 */
[----:B------:R-:W0:Y:S01]  /*0280*/  S2UR UR10, SR_CgaCtaId ;  /* 0x00000000000a79c3 */ /* 0x000e220000008800 */
[----:B------:R-:W-:Y:S01]  /*0290*/  UMOV UR4, 0x400 ;  /* 0x0000040000047882 */ /* 0x000fe20000000000 */
[----:B------:R-:W-:Y:S01]  /*02a0*/  UMOV UR5, 0x1 ;  /* 0x0000000100057882 */ /* 0x000fe20000000000 */
[----:B------:R-:W-:Y:S02]  /*02b0*/  UMOV UR8, 0x4 ;  /* 0x0000000400087882 */ /* 0x000fe40000000000 */
[----:B------:R-:W-:-:S04]  /*02c0*/  UIADD3 UR8, -UR8, 0x100000, URZ ;  /* 0x0010000008087890 */ /* 0x000fc8000fffe13f */
[----:B------:R-:W-:Y:S02]  /*02d0*/  USHF.L.U32 UR9, UR8, 0xb, URZ ;  /* 0x0000000b08097899 */ /* 0x000fe4000800063f */
[----:B------:R-:W-:Y:S02]  /*02e0*/  USHF.L.U32 UR8, UR8, 0x1, URZ ;  /* 0x0000000108087899 */ /* 0x000fe4000800063f */
[----:B0-----:R-:W-:Y:S02]  /*02f0*/  ULEA UR10, UR10, UR4, 0x18 ;  /* 0x000000040a0a7291 */ /* 0x001fe4000f8ec03f */
[----:B------:R-:W-:-:S04]  /*0300*/  UIADD3 UR4, -UR5, 0x100000, URZ ;  /* 0x0010000005047890 */ /* 0x000fc8000fffe13f */
[----:B------:R-:W-:Y:S02]  /*0310*/  USHF.L.U32 UR5, UR4, 0xb, URZ ;  /* 0x0000000b04057899 */ /* 0x000fe4000800063f */
[----:B------:R-:W-:Y:S01]  /*0320*/  USHF.L.U32 UR4, UR4, 0x1, URZ ;  /* 0x0000000104047899 */ /* 0x000fe2000800063f */
[----:B------:R-:W0:Y:S11]  /*0330*/  FENCE.VIEW.ASYNC.S ;  /* 0x00000000000073c6 */ /* 0x000e360000000000 */
[----:B0-----:R0:W1:Y:S01]  /*0340*/  SYNCS.EXCH.64 URZ, [UR10], UR4 ;  /* 0x000000040a3f75b2 */ /* 0x0010620008000100 */
[----:B------:R0:W2:Y:S01]  /*0350*/  SYNCS.EXCH.64 URZ, [UR10+0x50], UR8 ;  /* 0x000050080a3f75b2 */ /* 0x0000a20008000100 */
[----:B------:R0:W3:Y:S01]  /*0360*/  SYNCS.EXCH.64 URZ, [UR10+0x8], UR4 ;  /* 0x000008040a3f75b2 */ /* 0x0000e20008000100 */
[----:B------:R0:W4:Y:S01]  /*0370*/  SYNCS.EXCH.64 URZ, [UR10+0x58], UR8 ;  /* 0x000058080a3f75b2 */ /* 0x0001220008000100 */
[----:B------:R0:W0:Y:S01]  /*0380*/  SYNCS.EXCH.64 URZ, [UR10+0x10], UR4 ;  /* 0x000010040a3f75b2 */ /* 0x0000220008000100 */
        /* <DEDUP_REMOVED lines=15> */
[----:B------:R-:W-:Y:S01]  /*0480*/  NOP ;  /* 0x0000000000007918 */ /* 0x000fe20000000000 */
.L_x_3:
[----:B0-----:R-:W-:Y:S05]  /*0490*/  BSYNC B0 ;  /* 0x0000000000007941 */ /* 0x001fea0003800000 */
.L_x_2:
[----:B------:R-:W-:Y:S01]  /*04a0*/  SHF.R.S32.HI R2, RZ, 0x1f, R4 ;  /* 0x0000001fff027819 */ /* 0x000fe20000011404 */
[----:B------:R-:W0:Y:S01]  /*04b0*/  SHFL.IDX PT, R0, R0, RZ, 0x1f ;  /* 0x00001fff00007589 */ /* 0x000e2200000e0000 */
[----:B------:R-:W5:Y:S01]  /*04c0*/  S2UR UR10, SR_CTAID.X ;  /* 0x00000000000a79c3 */ /* 0x000f620000002500 */
[----:B------:R-:W-:Y:S02]  /*04d0*/  ELECT P0, URZ, PT ;  /* 0x00000000003f782f */ /* 0x000fe40003800000 */
[----:B------:R-:W-:Y:S01]  /*04e0*/  LEA.HI R2, R2, R4, RZ, 0x7 ;  /* 0x0000000402027211 */ /* 0x000fe200078f38ff */
[----:B------:R-:W-:Y:S01]  /*04f0*/  ULDC UR4, c[0x0][0x150] ;  /* 0x0000540000047ab9 */ /* 0x000fe20000000800 */
[----:B------:R-:W-:Y:S01]  /*0500*/  SHF.R.S32.HI R6, RZ, 0x1f, R3 ;  /* 0x0000001fff067819 */ /* 0x000fe20000011403 */
[----:B------:R-:W-:Y:S01]  /*0510*/  NOP ;  /* 0x0000000000007918 */ /* 0x000fe20000000000 */
[----:B------:R-:W-:Y:S01]  /*0520*/  LOP3.LUT R2, R2, 0xffffff80, RZ, 0xc0, !PT ;  /* 0xffffff8002027812 */ /* 0x000fe200078ec0ff */
[----:B------:R-:W-:Y:S01]  /*0530*/  NOP ;  /* 0x0000000000007918 */ /* 0x000fe20000000000 */
[----:B------:R-:W-:Y:S01]  /*0540*/  LEA.HI R6, R6, R3, RZ, 0x2 ;  /* 0x0000000306067211 */ /* 0x000fe200078f10ff */
[----:B------:R-:W1:Y:S02]  /*0550*/  LDC R8, c[0x0][0x144] ;  /* 0x00005100ff087b82 */ /* 0x000e640000000800 */
[----:B------:R-:W-:Y:S01]  /*0560*/  IMAD.IADD R4, R4, 0x1, -R2 ;  /* 0x0000000104047824 */ /* 0x000fe200078e0a02 */
[----:B------:R-:W-:Y:S01]  /*0570*/  LOP3.LUT R6, R6, 0x3ffffffc, RZ, 0xc0, !PT ;  /* 0x3ffffffc06067812 */ /* 0x000fe200078ec0ff */
[----:B------:R-:W2:Y:S03]  /*0580*/  S2R R2, SR_CTAID.Y ;  /* 0x0000000000027919 */ /* 0x000ea60000002600 */
[----:B------:R-:W-:Y:S01]  /*0590*/  SHF.R.S32.HI R5, RZ, 0x1f, R4 ;  /* 0x0000001fff057819 */ /* 0x000fe20000011404 */
[----:B------:R-:W-:Y:S01]  /*05a0*/  IMAD.IADD R6, R3, 0x1, -R6 ;  /* 0x0000000103067824 */ /* 0x000fe200078e0a06 */
[----:B------:R-:W3:Y:S02]  /*05b0*/  LDC R13, c[0x0][0x148] ;  /* 0x00005200ff0d7b82 */ /* 0x000ee40000000800 */
[----:B------:R-:W-:-:S02]  /*05c0*/  LEA.HI R5, R5, R4, RZ, 0x3 ;  /* 0x0000000405057211 */ /* 0x000fc400078f18ff */
[----:B0-----:R-:W-:Y:S02]  /*05d0*/  ISETP.NE.OR P0, PT, R0, RZ, !P0 ;  /* 0x000000ff0000720c */ /* 0x001fe40004705670 */
[--C-:B------:R-:W-:Y:S02]  /*05e0*/  SHF.R.S32.HI R0, RZ, 0x3, R5.reuse ;  /* 0x00000003ff007819 */ /* 0x100fe40000011405 */
[----:B------:R-:W-:Y:S02]  /*05f0*/  SHF.R.S32.HI R5, RZ, 0x1f, R5 ;  /* 0x0000001fff057819 */ /* 0x000fe40000011405 */
[----:B-----5:R-:W-:Y:S02]  /*0600*/  I2FP.F32.U32 R7, UR10 ;  /* 0x0000000a00077c45 */ /* 0x020fe40008201000 */
[----:B------:R-:W-:-:S03]  /*0610*/  LEA.HI R5, R5, R0, RZ, 0x2 ;  /* 0x0000000005057211 */ /* 0x000fc600078f10ff */
[----:B------:R-:W-:Y:S01]  /*0620*/  FMUL R7, R7, UR4 ;  /* 0x0000000407077c20 */ /* 0x000fe20008400000 */
[----:B------:R-:W-:Y:S01]  /*0630*/  LOP3.LUT R5, R5, 0xfffffffc, RZ, 0xc0, !PT ;  /* 0xfffffffc05057812 */ /* 0x000fe200078ec0ff */
[----:B------:R-:W-:Y:S01]  /*0640*/  VOTEU.ALL UP0, P0 ;  /* 0x00000000003f7886 */ /* 0x000fe20000000000 */
[----:B------:R-:W-:Y:S01]  /*0650*/  ULDC UR4, c[0x0][0x154] ;  /* 0x0000550000047ab9 */ /* 0x000fe20000000800 */
[----:B------:R-:W-:Y:S02]  /*0660*/  VOTEU.ALL UP1, P0 ;  /* 0x00000000003f7886 */ /* 0x000fe40000020000 */
[----:B------:R-:W0:Y:S01]  /*0670*/  F2I.U32.TRUNC.NTZ R7, R7 ;  /* 0x0000000700077305 */ /* 0x000e22000020f000 */
[----:B------:R-:W-:Y:S01]  /*0680*/  IMAD.IADD R5, R0, 0x1, -R5 ;  /* 0x0000000100057824 */ /* 0x000fe200078e0a05 */
[----:B------:R-:W5:Y:S01]  /*0690*/  @!UP0 S2UR UR9, SR_CgaCtaId ;  /* 0x00000000000989c3 */ /* 0x000f620000008800 */
[----:B------:R-:W-:Y:S02]  /*06a0*/  @!UP0 UMOV UR8, 0x400 ;  /* 0x0000040000088882 */ /* 0x000fe40000000000 */
[----:B------:R-:W-:Y:S01]  /*06b0*/  IMAD R5, R6, 0x4, R5 ;  /* 0x0000000406057824 */ /* 0x000fe200078e0205 */
[----:B--2---:R-:W-:-:S04]  /*06c0*/  I2FP.F32.U32 R6, R2 ;  /* 0x0000000200067245 */ /* 0x004fc80000201000 */
[----:B------:R-:W-:Y:S01]  /*06d0*/  LEA.HI R0, R5, R5, RZ, 0x1 ;  /* 0x0000000505007211 */ /* 0x000fe200078f08ff */
[----:B------:R-:W-:Y:S01]  /*06e0*/  FMUL R6, R6, UR4 ;  /* 0x0000000406067c20 */ /* 0x000fe20008400000 */
[----:B------:R-:W-:Y:S02]  /*06f0*/  UMOV UR4, 0x20 ;  /* 0x0000002000047882 */ /* 0x000fe40000000000 */
[----:B------:R-:W-:Y:S01]  /*0700*/  LOP3.LUT R0, R0, 0xfffffffe, RZ, 0xc0, !PT ;  /* 0xfffffffe00007812 */ /* 0x000fe200078ec0ff */
[----:B0-----:R-:W-:Y:S01]  /*0710*/  IMAD.MOV R11, RZ, RZ, -R7 ;  /* 0x000000ffff0b7224 */ /* 0x001fe200078e0a07 */
[----:B------:R-:W-:-:S04]  /*0720*/  @!UP0 UIADD3 UR4, -UR4, 0x100000, URZ ;  /* 0x0010000004048890 */ /* 0x000fc8000fffe13f */
[----:B------:R-:W-:Y:S02]  /*0730*/  @!UP0 USHF.L.U32 UR5, UR4, 0xb, URZ ;  /* 0x0000000b04058899 */ /* 0x000fe4000800063f */
[----:B------:R-:W-:Y:S01]  /*0740*/  @!UP0 USHF.L.U32 UR4, UR4, 0x1, URZ ;  /* 0x0000000104048899 */ /* 0x000fe2000800063f */
[----:B------:R-:W0:Y:S01]  /*0750*/  F2I.U32.TRUNC.NTZ R6, R6 ;  /* 0x0000000600067305 */ /* 0x000e22000020f000 */
[----:B------:R-:W2:Y:S01]  /*0760*/  LDC R7, c[0x0][0x140] ;  /* 0x00005000ff077b82 */ /* 0x000ea20000000800 */
[----:B-1----:R-:W-:Y:S02]  /*0770*/  IMAD R11, R8, R11, UR10 ;  /* 0x0000000a080b7e24 */ /* 0x002fe4000f8e020b */
[----:B------:R-:W-:-:S05]  /*0780*/  IMAD.IADD R0, R5, 0x1, -R0 ;  /* 0x0000000105007824 */ /* 0x000fca00078e0a00 */
[----:B------:R-:W-:Y:S01]  /*0790*/  ISETP.NE.AND P2, PT, R0, R11, PT ;  /* 0x0000000b0000720c */ /* 0x000fe20003f45270 */
[C---:B------:R-:W-:Y:S01]  /*07a0*/  IMAD.SHL.U32 R0, R5.reuse, 0x4, RZ ;  /* 0x0000000405007824 */ /* 0x040fe200078e00ff */
[----:B-----5:R-:W-:Y:S01]  /*07b0*/  @!UP0 ULEA UR8, UR9, UR8, 0x18 ;  /* 0x0000000809088291 */ /* 0x020fe2000f8ec03f */
[----:B------:R-:W-:Y:S01]  /*07c0*/  VOTEU.ALL UP0, P0 ;  /* 0x00000000003f7886 */ /* 0x000fe20000000000 */
[----:B------:R-:W-:Y:S01]  /*07d0*/  LOP3.LUT P0, RZ, R4, 0x7, RZ, 0xc0, !PT ;  /* 0x0000000704ff7812 */ /* 0x000fe2000780c0ff */
[----:B0-----:R-:W-:Y:S01]  /*07e0*/  IMAD.MOV R12, RZ, RZ, -R6 ;  /* 0x000000ffff0c7224 */ /* 0x001fe200078e0a06 */
[----:B------:R-:W-:-:S03]  /*07f0*/  LOP3.LUT R9, R5, 0xc, R0, 0x78, !PT ;  /* 0x0000000c05097812 */ /* 0x000fc600078e7800 */
[----:B---3--:R-:W-:Y:S01]  /*0800*/  IMAD R5, R13, R12, R2 ;  /* 0x0000000c0d057224 */ /* 0x008fe200078e0202 */
[C---:B------:R-:W-:Y:S01]  /*0810*/  ISETP.LT.U32.AND P0, PT, R9.reuse, 0x2, !P0 ;  /* 0x000000020900780c */ /* 0x040fe20004701070 */
[----:B------:R0:W-:Y:S02]  /*0820*/  STL [R1+0x178], R9 ;  /* 0x0001780901007387 */ /* 0x0001e40000100800 */
[----:B------:R-:W-:Y:S02]  /*0830*/  @P2 LEA.HI R0, R9, R9, RZ, 0x1 ;  /* 0x0000000909002211 */ /* 0x000fe400078f08ff */
[----:B------:R-:W1:Y:S02]  /*0840*/  FENCE.VIEW.ASYNC.S ;  /* 0x00000000000073c6 */ /* 0x000e640000000000 */
[----:B-1----:R0:W1:Y:S01]  /*0850*/  @!UP0 SYNCS.EXCH.64 URZ, [UR8+0xb0], UR4 ;  /* 0x0000b004083f85b2 */ /* 0x0020620008000100 */
[----:B--2---:R-:W-:Y:S02]  /*0860*/  ISETP.EQ.U32.AND P5, PT, R7, 0x1, PT ;  /* 0x000000010700780c */ /* 0x004fe40003fa2070 */
[----:B------:R-:W-:-:S04]  /*0870*/  @P2 SHF.R.S32.HI R0, RZ, 0x1, R0 ;  /* 0x00000001ff002819 */ /* 0x000fc80000011400 */
[----:B------:R-:W-:Y:S01]  /*0880*/  @P2 ISETP.NE.AND P3, PT, R0, R5, PT ;  /* 0x000000050000220c */ /* 0x000fe20003f65270 */
[----:B------:R-:W-:Y:S01]  /*0890*/  IMAD.MOV.U32 R0, RZ, RZ, 0x1 ;  /* 0x00000001ff007424 */ /* 0x000fe200078e00ff */
[----:B------:R-:W-:Y:S02]  /*08a0*/  SEL R5, RZ, 0x1, !P0 ;  /* 0x00000001ff057807 */ /* 0x000fe40004000000 */
[----:B------:R-:W-:-:S04]  /*08b0*/  @P2 SEL R0, RZ, 0x1, P3 ;  /* 0x00000001ff002807 */ /* 0x000fc80001800000 */
[----:B------:R-:W-:Y:S01]  /*08c0*/  LOP3.LUT R0, R0, R5, RZ, 0xc0, !PT ;  /* 0x0000000500007212 */ /* 0x000fe200078ec0ff */
[----:B------:R0:W2:Y:S01]  /*08d0*/  @!UP1 SYNCS.EXCH.64 URZ, [UR8+0xb8], UR4 ;  /* 0x0000b804083f95b2 */ /* 0x0000a20008000100 */
[----:B------:R-:W-:-:S03]  /*08e0*/  NOP ;  /* 0x0000000000007918 */ /* 0x000fc60000000000 */
[----:B------:R0:W-:Y:S01]  /*08f0*/  STL [R1+0x174], R0 ;  /* 0x0001740001007387 */ /* 0x0001e20000100800 */
[----:B-1----:R-:W-:Y:S05]  /*0900*/  @!P5 BRA `(.L_x_4) ;  /* 0x000000000008d947 */ /* 0x002fea0003800000 */
[----:B--2-4-:R-:W-:Y:S01]  /*0910*/  UCGABAR_ARV ;  /* 0x00000000000079c7 */ /* 0x014fe20008000000 */
[----:B------:R-:W-:Y:S05]  /*0920*/  BRA `(.L_x_5) ;  /* 0x0000000000047947 */ /* 0x000fea0003800000 */
.L_x_4:
[----:B--2-4-:R-:W-:Y:S01]  /*0930*/  NOP ;  /* 0x0000000000007918 */ /* 0x014fe20000000000 */
.L_x_5:
[----:B0-----:R-:W0:Y:S01]  /*0940*/  LDC R0, c[0x0][0x65c] ;  /* 0x00019700ff007b82 */ /* 0x001e220000000800 */
[----:B------:R-:W-:Y:S02]  /*0950*/  IMAD.U32 R4, RZ, RZ, UR10 ;  /* 0x0000000aff047e24 */ /* 0x000fe4000f8e00ff */
[----:B------:R-:W-:Y:S01]  /*0960*/  IMAD.MOV.U32 R5, RZ, RZ, RZ ;  /* 0x000000ffff057224 */ /* 0x000fe200078e00ff */
[----:B0-----:R-:W-:-:S13]  /*0970*/  ISETP.NE.AND P4, PT, R0, 0x1, PT ;  /* 0x000000010000780c */ /* 0x001fda0003f85270 */
[----:B------:R-:W0:Y:S01]  /*0980*/  @P4 LDC R7, c[0x0][0x10] ;  /* 0x00000400ff074b82 */ /* 0x000e220000000800 */
[----:B------:R-:W-:Y:S02]  /*0990*/  @P4 IMAD.MOV.U32 R3, RZ, RZ, RZ ;  /* 0x000000ffff034224 */ /* 0x000fe400078e00ff */
[----:B------:R-:W-:-:S05]  /*09a0*/  @P4 IMAD.MOV.U32 R15, RZ, RZ, RZ ;  /* 0x000000ffff0f4224 */ /* 0x000fca00078e00ff */
[----:B------:R-:W1:Y:S01]  /*09b0*/  @!P4 LDC R9, c[0x0][0xc] ;  /* 0x00000300ff09cb82 */ /* 0x000e620000000800 */
[----:B0-----:R-:W-:-:S04]  /*09c0*/  @P4 IMAD.WIDE.U32 R6, R7, UR10, R2 ;  /* 0x0000000a07064c25 */ /* 0x001fc8000f8e0002 */
[----:B------:R-:W-:Y:S02]  /*09d0*/  @P4 IMAD.MOV.U32 R8, RZ, RZ, R6 ;  /* 0x000000ffff084224 */ /* 0x000fe400078e0006 */
[----:B------:R-:W-:Y:S02]  /*09e0*/  @P4 IMAD.IADD R16, R7, 0x1, R15 ;  /* 0x0000000107104824 */ /* 0x000fe400078e020f */
[----:B-1----:R-:W-:-:S04]  /*09f0*/  @!P4 IMAD.WIDE.U32 R4, R2, R9, R4 ;  /* 0x000000090204c225 */ /* 0x002fc800078e0004 */
[----:B------:R-:W-:Y:S02]  /*0a00*/  @!P4 IMAD.MOV.U32 R8, RZ, RZ, R4 ;  /* 0x000000ffff08c224 */ /* 0x000fe400078e0004 */
[----:B------:R-:W-:-:S03]  /*0a10*/  @!P4 IMAD.MOV.U32 R16, RZ, RZ, R5 ;  /* 0x000000ffff10c224 */ /* 0x000fc600078e0005 */
[----:B------:R0:W-:Y:S04]  /*0a20*/  STL [R1+0x180], R8 ;  /* 0x0001800801007387 */ /* 0x0001e80000100800 */
[----:B------:R0:W-:Y:S01]  /*0a30*/  STL [R1+0x17c], R16 ;  /* 0x00017c1001007387 */ /* 0x0001e20000100800 */
[----:B------:R-:W-:Y:S05]  /*0a40*/  @!P5 BRA `(.L_x_6) ;  /* 0x00000000000cd947 */ /* 0x000fea0003800000 */
[----:B------:R-:W-:Y:S01]  /*0a50*/  UCGABAR_WAIT ;  /* 0x0000000000007dc7 */ /* 0x000fe20008000000 */
[----:B------:R-:W-:Y:S01]  /*0a60*/  CCTL.IVALL ;  /* 0x00000000ff00798f */ /* 0x000fe20002000000 */
[----:B------:R-:W-:Y:S05]  /*0a70*/  BRA `(.L_x_7) ;  /* 0x0000000000047947 */ /* 0x000fea0003800000 */
.L_x_6:
[----:B------:R-:W-:Y:S06]  /*0a80*/  BAR.SYNC.DEFER_BLOCKING 0x0 ;  /* 0x0000000000007b1d */ /* 0x000fec0000010000 */
.L_x_7:
[----:B------:R-:W-:Y:S05]  /*0a90*/  @!P1 BRA `(.L_x_8) ;  /* 0x0000013800289947 */ /* 0x000fea0003800000 */
[----:B------:R-:W-:-:S06]  /*0aa0*/  UISETP.GT.U32.AND UP0, UPT, UR11, 0x1, UPT ;  /* 0x000000010b00788c */ /* 0x000fcc000bf04070 */
[----:B------:R-:W-:-:S13]  /*0ab0*/  PLOP3.LUT P0, PT, PT, PT, UP0, 0x80, 0x0 ;  /* 0x000000000000781c */ /* 0x000fda0003f0f008 */
[----:B------:R-:W-:Y:S05]  /*0ac0*/  @P0 EXIT ;  /* 0x000000000000094d */ /* 0x000fea0003800000 */
[----:B------:R-:W-:Y:S01]  /*0ad0*/  IMAD.MOV.U32 R5, RZ, RZ, -0x1 ;  /* 0xffffffffff057424 */ /* 0x000fe200078e00ff */
[----:B------:R-:W-:Y:S01]  /*0ae0*/  ULDC.64 UR4, c[0x0][0x650] ;  /* 0x0001940000047ab9 */ /* 0x000fe20000000a00 */
[----:B------:R-:W-:Y:S01]  /*0af0*/  IMAD.MOV.U32 R4, RZ, RZ, -0x1 ;  /* 0xffffffffff047424 */ /* 0x000fe200078e00ff */
[----:B------:R-:W-:Y:S01]  /*0b00*/  ISETP.GE.U32.AND P0, PT, R8, UR4, PT ;  /* 0x0000000408007c0c */ /* 0x000fe2000bf06070 */
[----:B------:R-:W-:Y:S01]  /*0b10*/  UMOV UR14, 0xffffffff ;  /* 0xffffffff000e7882 */ /* 0x000fe20000000000 */
[----:B------:R1:W-:Y:S01]  /*0b20*/  STL [R1+0x184], R5 ;  /* 0x0001840501007387 */ /* 0x0003e20000100800 */
[----:B------:R-:W-:Y:S02]  /*0b30*/  PRMT R0, RZ, 0x7610, R0 ;  /* 0x00007610ff007816 */ /* 0x000fe40000000000 */
[----:B------:R-:W-:Y:S01]  /*0b40*/  ISETP.GE.U32.AND.EX P0, PT, R16, UR5, PT, P0 ;  /* 0x0000000510007c0c */ /* 0x000fe2000bf06100 */
[----:B------:R1:W-:-:S12]  /*0b50*/  STL [R1+0x188], R4 ;  /* 0x0001880401007387 */ /* 0x0003d80000100800 */
[----:B-1----:R-:W-:Y:S05]  /*0b60*/  @P0 BRA `(.L_x_9) ;  /* 0x00000004003c0947 */ /* 0x002fea0003800000 */
[----:B------:R-:W-:Y:S01]  /*0b70*/  ULDC.64 UR14, c[0x0][0x628] ;  /* 0x00018a00000e7ab9 */ /* 0x000fe20000000a00 */
[----:B------:R-:W1:Y:S01]  /*0b80*/  LDC.64 R6, c[0x0][0x620] ;  /* 0x00018800ff067b82 */ /* 0x000e620000000a00 */
[----:B------:R-:W-:Y:S01]  /*0b90*/  ISETP.NE.U32.AND P0, PT, RZ, UR14, PT ;  /* 0x0000000eff007c0c */ /* 0x000fe2000bf05070 */
[----:B------:R-:W-:Y:S01]  /*0ba0*/  ULDC UR13, c[0x0][0x630] ;  /* 0x00018c00000d7ab9 */ /* 0x000fe20000000800 */
[----:B------:R-:W-:Y:S02]  /*0bb0*/  R2UR UR4, R8 ;  /* 0x00000000080472ca */ /* 0x000fe400000e0000 */
[----:B------:R-:W-:Y:S02]  /*0bc0*/  ISETP.NE.AND.EX P0, PT, RZ, UR15, PT, P0 ;  /* 0x0000000fff007c0c */ /* 0x000fe4000bf05300 */
[----:B------:R-:W-:-:S11]  /*0bd0*/  R2UR UR5, R16 ;  /* 0x00000000100572ca */ /* 0x000fd600000e0000 */
[----:B------:R-:W-:Y:S05]  /*0be0*/  @!P0 BRA `(.L_x_10) ;  /* 0x0000000000308947 */ /* 0x000fea0003800000 */
[----:B------:R-:W-:Y:S01]  /*0bf0*/  R2UR UR4, R8 ;  /* 0x00000000080472ca */ /* 0x000fe200000e0000 */
[----:B------:R-:W-:Y:S01]  /*0c00*/  ULDC UR6, c[0x0][0x634] ;  /* 0x00018d0000067ab9 */ /* 0x000fe20000000800 */
[----:B------:R-:W-:-:S11]  /*0c10*/  R2UR UR12, R16 ;  /* 0x00000000100c72ca */ /* 0x000fd600000e0000 */
[----:B------:R-:W-:-:S04]  /*0c20*/  UIADD3 UR6, UP0, UR4, UR6, URZ ;  /* 0x0000000604067290 */ /* 0x000fc8000ff1e03f */
[----:B------:R-:W-:-:S04]  /*0c30*/  UIADD3.X UR12, URZ, UR12, URZ, UP0, !UPT ;  /* 0x0000000c3f0c7290 */ /* 0x000fc800087fe43f */
[----:B------:R-:W-:-:S04]  /*0c40*/  UIMAD.WIDE.U32 UR4, UR12, UR14, URZ ;  /* 0x0000000e0c0472a5 */ /* 0x000fc8000f8e003f */
[----:B------:R-:W-:Y:S02]  /*0c50*/  UIMAD.WIDE.U32 UR8, UP0, UR6, UR15, UR4 ;  /* 0x0000000f060872a5 */ /* 0x000fe4000f800004 */
[----:B------:R-:W-:Y:S02]  /*0c60*/  UIMAD.WIDE.U32 UR4, UR6, UR14, URZ ;  /* 0x0000000e060472a5 */ /* 0x000fe4000f8e003f */
[----:B------:R-:W-:Y:S02]  /*0c70*/  UIADD3.X UR11, URZ, URZ, URZ, UP0, !UPT ;  /* 0x0000003f3f0b7290 */ /* 0x000fe400087fe43f */
[----:B------:R-:W-:Y:S01]  /*0c80*/  UIADD3 URZ, UP0, UR5, UR8, URZ ;  /* 0x00000008053f7290 */ /* 0x000fe2000ff1e03f */
[----:B------:R-:W-:-:S03]  /*0c90*/  UMOV UR10, UR9 ;  /* 0x00000009000a7c82 */ /* 0x000fc60008000000 */
[----:B------:R-:W-:-:S12]  /*0ca0*/  UIMAD.WIDE.U32.X UR4, UR12, UR15, UR10, UP0 ;  /* 0x0000000f0c0472a5 */ /* 0x000fd800080e040a */
.L_x_10:
[----:B------:R-:W-:Y:S01]  /*0cb0*/  USHF.R.U64 UR14, UR4, UR13, UR5 ;  /* 0x0000000d040e7299 */ /* 0x000fe20008001205 */
[----:B------:R-:W2:Y:S01]  /*0cc0*/  LDC.64 R20, c[0x0][0x640] ;  /* 0x00019000ff147b82 */ /* 0x000ea20000000a00 */
[----:B------:R-:W-:Y:S01]  /*0cd0*/  USHF.R.U32.HI UR4, URZ, UR13, UR5 ;  /* 0x0000000d3f047299 */ /* 0x000fe20008011605 */
[----:B------:R-:W-:Y:S02]  /*0ce0*/  IMAD.MOV.U32 R4, RZ, RZ, R8 ;  /* 0x000000ffff047224 */ /* 0x000fe400078e0008 */
[----:B------:R-:W-:Y:S01]  /*0cf0*/  IMAD R12, R13, R12, R2 ;  /* 0x0000000c0d0c7224 */ /* 0x000fe200078e0202 */
[----:B------:R-:W-:Y:S01]  /*0d00*/  IADD3 R3, P0, RZ, -UR14, RZ ;  /* 0x8000000eff037c10 */ /* 0x000fe2000ff1e0ff */
[----:B------:R-:W-:Y:S02]  /*0d10*/  IMAD.MOV.U32 R13, RZ, RZ, 0x1 ;  /* 0x00000001ff0d7424 */ /* 0x000fe400078e00ff */
[----:B------:R-:W3:Y:S02]  /*0d20*/  LDC R10, c[0x0][0x618] ;  /* 0x00018600ff0a7b82 */ /* 0x000ee40000000800 */
[----:B------:R-:W-:-:S04]  /*0d30*/  IMAD.X R5, RZ, RZ, ~UR4, P0 ;  /* 0x80000004ff057e24 */ /* 0x000fc800080e06ff */
[-C--:B-1----:R-:W-:Y:S02]  /*0d40*/  IMAD R0, R5, R6.reuse, RZ ;  /* 0x0000000605007224 */ /* 0x082fe400078e02ff */
[----:B------:R-:W1:Y:S01]  /*0d50*/  LDC R14, c[0x0][0x608] ;  /* 0x00018200ff0e7b82 */ /* 0x000e620000000800 */
[----:B------:R-:W-:Y:S02]  /*0d60*/  IMAD.MOV.U32 R5, RZ, RZ, R16 ;  /* 0x000000ffff057224 */ /* 0x000fe400078e0010 */
[----:B------:R-:W-:-:S05]  /*0d70*/  IMAD.WIDE.U32 R4, R3, R6, R4 ;  /* 0x0000000603047225 */ /* 0x000fca00078e0004 */
[----:B------:R-:W4:Y:S01]  /*0d80*/  LDC R18, c[0x0][0x658] ;  /* 0x00019600ff127b82 */ /* 0x000f220000000800 */
[----:B------:R-:W-:Y:S01]  /*0d90*/  IMAD R3, R3, R7, R0 ;  /* 0x0000000703037224 */ /* 0x000fe200078e0200 */
[----:B--2---:R-:W-:-:S03]  /*0da0*/  ISETP.NE.U32.AND P0, PT, R20, RZ, PT ;  /* 0x000000ff1400720c */ /* 0x004fc60003f05070 */
[----:B------:R-:W-:Y:S01]  /*0db0*/  IMAD.IADD R3, R5, 0x1, R3 ;  /* 0x0000000105037824 */ /* 0x000fe200078e0203 */
[----:B------:R-:W-:Y:S01]  /*0dc0*/  ISETP.NE.AND.EX P0, PT, R21, RZ, PT, P0 ;  /* 0x000000ff1500720c */ /* 0x000fe20003f05300 */
[----:B------:R-:W-:Y:S01]  /*0dd0*/  IMAD.MOV.U32 R5, RZ, RZ, -0x1 ;  /* 0xffffffffff057424 */ /* 0x000fe200078e00ff */
[----:B0-----:R-:W0:Y:S02]  /*0de0*/  LDC R16, c[0x0][0x600] ;  /* 0x00018000ff107b82 */ /* 0x001e240000000800 */
[-CC-:B---3--:R-:W-:Y:S02]  /*0df0*/  SHF.R.U64 R8, R4, R10.reuse, R3.reuse ;  /* 0x0000000a04087219 */ /* 0x188fe40000001203 */
[----:B------:R-:W-:-:S04]  /*0e00*/  SHF.R.U32.HI R3, RZ, R10, R3 ;  /* 0x0000000aff037219 */ /* 0x000fc80000011603 */
[----:B------:R-:W2:Y:S01]  /*0e10*/  LDC R15, c[0x0][0x648] ;  /* 0x00019200ff0f7b82 */ /* 0x000ea20000000800 */
[-CC-:B-1----:R-:W-:Y:S02]  /*0e20*/  SHF.R.U64 R23, R8, R14.reuse, R3.reuse ;  /* 0x0000000e08177219 */ /* 0x182fe40000001203 */
[----:B------:R-:W-:-:S05]  /*0e30*/  SHF.R.U32.HI R3, RZ, R14, R3 ;  /* 0x0000000eff037219 */ /* 0x000fca0000011603 */
[----:B------:R-:W1:Y:S01]  /*0e40*/  LDC R17, c[0x0][0x638] ;  /* 0x00018e00ff117b82 */ /* 0x000e620000000800 */
[-CC-:B----4-:R-:W-:Y:S02]  /*0e50*/  SHF.R.U64 R10, R23, R18.reuse, R3.reuse ;  /* 0x00000012170a7219 */ /* 0x190fe40000001203 */
[-C--:B------:R-:W-:Y:S02]  /*0e60*/  SHF.L.U32 R0, R5, R18.reuse, RZ ;  /* 0x0000001205007219 */ /* 0x080fe400000006ff */
[----:B------:R-:W-:Y:S01]  /*0e70*/  SHF.R.U32.HI R3, RZ, R18, R3 ;  /* 0x00000012ff037219 */ /* 0x000fe20000011603 */
[----:B------:R-:W-:Y:S01]  /*0e80*/  IMAD.MOV.U32 R2, RZ, RZ, R10 ;  /* 0x000000ffff027224 */ /* 0x000fe200078e000a */
[----:B------:R-:W-:Y:S01]  /*0e90*/  LOP3.LUT R0, RZ, R0, RZ, 0x33, !PT ;  /* 0x00000000ff007212 */ /* 0x000fe200078e33ff */
[----:B------:R-:W3:Y:S01]  /*0ea0*/  LDC R19, c[0x0][0x610] ;  /* 0x00018400ff137b82 */ /* 0x000ee20000000800 */
[----:B------:R-:W-:Y:S05]  /*0eb0*/  @!P0 BRA `(.L_x_11) ;  /* 0x0000000000288947 */ /* 0x000fea0003800000 */
[----:B------:R-:W4:Y:S02]  /*0ec0*/  LDC R7, c[0x0][0x64c] ;  /* 0x00019300ff077b82 */ /* 0x000f240000000800 */
[----:B----4-:R-:W-:-:S05]  /*0ed0*/  IADD3 R7, P0, R10, R7, RZ ;  /* 0x000000070a077210 */ /* 0x010fca0007f1e0ff */
[----:B------:R-:W-:-:S04]  /*0ee0*/  IMAD.X R9, RZ, RZ, R3, P0 ;  /* 0x000000ffff097224 */ /* 0x000fc800000e0603 */
[----:B------:R-:W-:-:S04]  /*0ef0*/  IMAD.WIDE.U32 R2, R9, R20, RZ ;  /* 0x0000001409027225 */ /* 0x000fc800078e00ff */
[----:B------:R-:W-:-:S04]  /*0f00*/  IMAD.WIDE.U32 R4, P0, R7, R21, R2 ;  /* 0x0000001507047225 */ /* 0x000fc80007800002 */
[----:B------:R-:W-:-:S04]  /*0f10*/  IMAD.WIDE.U32 R2, R7, R20, RZ ;  /* 0x0000001407027225 */ /* 0x000fc800078e00ff */
[----:B------:R-:W-:Y:S01]  /*0f20*/  IMAD.X R7, RZ, RZ, RZ, P0 ;  /* 0x000000ffff077224 */ /* 0x000fe200000e06ff */
[----:B------:R-:W-:Y:S01]  /*0f30*/  IADD3 RZ, P0, R3, R4, RZ ;  /* 0x0000000403ff7210 */ /* 0x000fe20007f1e0ff */
[----:B------:R-:W-:-:S04]  /*0f40*/  IMAD.MOV.U32 R6, RZ, RZ, R5 ;  /* 0x000000ffff067224 */ /* 0x000fc800078e0005 */
[----:B------:R-:W-:-:S08]  /*0f50*/  IMAD.WIDE.U32.X R2, R9, R21, R6, P0 ;  /* 0x0000001509027225 */ /* 0x000fd000000e0406 */
.L_x_11:
[----:B--2---:R-:W-:Y:S01]  /*0f60*/  SHF.R.U64 R4, R2, R15, R3 ;  /* 0x0000000f02047219 */ /* 0x004fe20000001203 */
[----:B0-----:R-:W-:Y:S01]  /*0f70*/  VIADD R5, R16, 0xffffffff ;  /* 0xffffffff10057836 */ /* 0x001fe20000000000 */
[----:B------:R-:W-:Y:S02]  /*0f80*/  SHF.L.U32 R2, R13, R18, RZ ;  /* 0x000000120d027219 */ /* 0x000fe400000006ff */
[----:B------:R-:W-:Y:S01]  /*0f90*/  LOP3.LUT R3, R23, R0, RZ, 0xc0, !PT ;  /* 0x0000000017037212 */ /* 0x000fe200078ec0ff */
[----:B------:R-:W-:Y:S01]  /*0fa0*/  IMAD.MOV R6, RZ, RZ, -R4 ;  /* 0x000000ffff067224 */ /* 0x000fe200078e0a04 */
[----:B------:R-:W-:Y:S02]  /*0fb0*/  SEL R0, R11, R12, !P4 ;  /* 0x0000000c0b007207 */ /* 0x000fe40006000000 */
[----:B------:R-:W-:Y:S01]  /*0fc0*/  LOP3.LUT R5, R8, R5, RZ, 0xc0, !PT ;  /* 0x0000000508057212 */ /* 0x000fe200078ec0ff */
[----:B------:R-:W-:Y:S02]  /*0fd0*/  IMAD R7, R2, R4, R3 ;  /* 0x0000000402077224 */ /* 0x000fe400078e0203 */
[----:B-1----:R-:W-:-:S02]  /*0fe0*/  IMAD R3, R6, R17, R10 ;  /* 0x0000001106037224 */ /* 0x002fc400078e020a */
[----:B---3--:R-:W-:Y:S02]  /*0ff0*/  IMAD R2, R7, R19, R0 ;  /* 0x0000001307027224 */ /* 0x008fe400078e0200 */
[----:B------:R-:W-:Y:S02]  /*1000*/  IMAD R3, R3, R16, R5 ;  /* 0x0000001003037224 */ /* 0x000fe400078e0205 */
[----:B------:R-:W-:-:S03]  /*1010*/  IMAD.MOV.U32 R0, RZ, RZ, 0x1 ;  /* 0x00000001ff007424 */ /* 0x000fc600078e00ff */
[----:B------:R-:W-:Y:S02]  /*1020*/  SEL R4, R3, R2, !P4 ;  /* 0x0000000203047207 */ /* 0x000fe40006000000 */
[----:B------:R-:W-:-:S03]  /*1030*/  SEL R2, R2, R3, !P4 ;  /* 0x0000000302027207 */ /* 0x000fc60006000000 */
[----:B------:R1:W-:Y:S04]  /*1040*/  STL [R1+0x188], R4 ;  /* 0x0001880401007387 */ /* 0x0003e80000100800 */
[----:B------:R1:W-:Y:S02]  /*1050*/  STL [R1+0x184], R2 ;  /* 0x0001840201007387 */ /* 0x0003e40000100800 */
.L_x_9:
[----:B------:R-:W-:-:S08]  /*1060*/  NOP ;  /* 0x0000000000007918 */ /* 0x000fd00000000000 */
[----:B------:R-:W2:Y:S02]  /*1070*/  USETMAXREG.TRY_ALLOC.CTAPOOL UP0, 0xe8 ;  /* 0x000000e8000079c8 */ /* 0x000ea40008000600 */
[----:B--2---:R-:W-:-:S13]  /*1080*/  PLOP3.LUT P0, PT, PT, PT, UP0, 0x80, 0x0 ;  /* 0x000000000000781c */ /* 0x004fda0003f0f008 */
[----:B------:R-:W-:Y:S05]  /*1090*/  @!P0 BRA `(.L_x_9) ;  /* 0xfffffffc00f08947 */ /* 0x000fea000383ffff */
[----:B------:R-:W-:Y:S01]  /*10a0*/  ULDC.64 UR4, c[0x0][0x598] ;  /* 0x0001660000047ab9 */ /* 0x000fe20000000a00 */
[----:B------:R-:W-:Y:S01]  /*10b0*/  ULDC.64 UR40, c[0x0][0x208] ;  /* 0x0000820000287ab9 */ /* 0x000fe20000000a00 */
[----:B------:R-:W-:-:S04]  /*10c0*/  ISETP.NE.U32.AND P0, PT, RZ, UR4, PT ;  /* 0x00000004ff007c0c */ /* 0x000fc8000bf05070 */
[----:B------:R-:W-:-:S13]  /*10d0*/  ISETP.NE.AND.EX P0, PT, RZ, UR5, PT, P0 ;  /* 0x00000005ff007c0c */ /* 0x000fda000bf05300 */
[----:B------:R-:W-:Y:S05]  /*10e0*/  @!P0 BRA `(.L_x_12) ;  /* 0x0000000000208947 */ /* 0x000fea0003800000 */
[----:B-1----:R-:W1:Y:S02]  /*10f0*/  LDC.64 R2, c[0x0][0x598] ;  /* 0x00016600ff027b82 */ /* 0x002e640000000a00 */
[----:B-1----:R-:W2:Y:S02]  /*1100*/  LDG.E.64 R2, desc[UR40][R2.64] ;  /* 0x0000002802027981 */ /* 0x002ea4000c1e1b00 */
[----:B--2---:R-:W-:-:S04]  /*1110*/  ISETP.NE.U32.AND P0, PT, R2, RZ, PT ;  /* 0x000000ff0200720c */ /* 0x004fc80003f05070 */
[----:B------:R-:W-:-:S13]  /*1120*/  ISETP.NE.AND.EX P0, PT, R3, RZ, PT, P0 ;  /* 0x000000ff0300720c */ /* 0x000fda0003f05300 */
[----:B------:R-:W-:Y:S05]  /*1130*/  @!P0 BRA `(.L_x_12) ;  /* 0x00000000000c8947 */ /* 0x000fea0003800000 */
[----:B------:R-:W2:Y:S02]  /*1140*/  LD.E R2, desc[UR40][R2.64] ;  /* 0x0000002802027980 */ /* 0x000ea4000c101900 */
[----:B--2---:R-:W-:Y:S01]  /*1150*/  R2UR UR13, R2 ;  /* 0x00000000020d72ca */ /* 0x004fe200000e0000 */
[----:B------:R-:W-:-:S14]  /*1160*/  BRA `(.L_x_13) ;  /* 0x0000000000247947 */ /* 0x000fdc0003800000 */
.L_x_12:
[----:B------:R-:W-:Y:S02]  /*1170*/  ULDC.64 UR4, c[0x0][0x588] ;  /* 0x0001620000047ab9 */ /* 0x000fe40000000a00 */
[----:B------:R-:W-:-:S04]  /*1180*/  ISETP.NE.U32.AND P0, PT, RZ, UR4, PT ;  /* 0x00000004ff007c0c */ /* 0x000fc8000bf05070 */
[----:B------:R-:W-:-:S13]  /*1190*/  ISETP.NE.AND.EX P0, PT, RZ, UR5, PT, P0 ;  /* 0x00000005ff007c0c */ /* 0x000fda000bf05300 */
[----:B------:R-:W-:Y:S05]  /*11a0*/  @!P0 BRA `(.L_x_14) ;  /* 0x0000000000108947 */ /* 0x000fea0003800000 */
[----:B-1----:R-:W1:Y:S02]  /*11b0*/  LDC.64 R2, c[0x0][0x588] ;  /* 0x00016200ff027b82 */ /* 0x002e640000000a00 */
[----:B-1----:R-:W2:Y:S02]  /*11c0*/  LDG.E R2, desc[UR40][R2.64] ;  /* 0x0000002802027981 */ /* 0x002ea4000c1e1900 */
[----:B--2---:R-:W-:Y:S01]  /*11d0*/  R2UR UR13, R2 ;  /* 0x00000000020d72ca */ /* 0x004fe200000e0000 */
[----:B------:R-:W-:-:S14]  /*11e0*/  BRA `(.L_x_13) ;  /* 0x0000000000047947 */ /* 0x000fdc0003800000 */
.L_x_14:
[----:B------:R-:W-:-:S05]  /*11f0*/  ULDC UR13, c[0x0][0x580] ;  /* 0x00016000000d7ab9 */ /* 0x000fca0000000800 */
.L_x_13:
[----:B------:R-:W-:Y:S02]  /*1200*/  ULDC.64 UR4, c[0x0][0x5a0] ;  /* 0x0001680000047ab9 */ /* 0x000fe40000000a00 */
        /* <DEDUP_REMOVED lines=11> */
.L_x_15:
        /* <DEDUP_REMOVED lines=8> */
.L_x_17:
[----:B------:R-:W-:-:S05]  /*1340*/  ULDC UR8, c[0x0][0x584] ;  /* 0x0001610000087ab9 */ /* 0x000fca0000000800 */
.L_x_16:
[----:B------:R-:W-:-:S13]  /*1350*/  LOP3.LUT P0, RZ, R0, 0xff, RZ, 0xc0, !PT ;  /* 0x000000ff00ff7812 */ /* 0x000fda000780c0ff */
[----:B------:R-:W-:Y:S05]  /*1360*/  @!P0 EXIT ;  /* 0x000000000000894d */ /* 0x000fea0003800000 */
[----:B------:R-:W-:Y:S01]  /*1370*/  ULDC UR4, c[0x0][0x28c] ;  /* 0x0000a30000047ab9 */ /* 0x000fe20000000800 */
[----:B------:R-:W-:Y:S02]  /*1380*/  ULOP3.LUT UR9, UR7, 0x1, URZ, 0xfc, !UPT ;  /* 0x0000000107097892 */ /* 0x000fe4000f8efc3f */
[----:B------:R-:W-:-:S04]  /*1390*/  UIADD3 UR4, UR4, 0x3f, URZ ;  /* 0x0000003f04047890 */ /* 0x000fc8000fffe03f */
[----:B------:R-:W-:-:S04]  /*13a0*/  USHF.R.S32.HI UR5, URZ, 0x1f, UR4 ;  /* 0x0000001f3f057899 */ /* 0x000fc80008011404 */
[----:B------:R-:W-:-:S03]  /*13b0*/  ULEA.HI UR5, UR5, UR4, URZ, 0x6 ;  /* 0x0000000405057291 */ /* 0x000fc6000f8f303f */
[----:B------:R-:W-:Y:S01]  /*13c0*/  UMOV UR4, URZ ;  /* 0x0000003f00047c82 */ /* 0x000fe20008000000 */
[----:B------:R-:W-:-:S03]  /*13d0*/  USHF.R.S32.HI UR10, URZ, 0x6, UR5 ;  /* 0x000000063f0a7899 */ /* 0x000fc60008011405 */
[----:B------:R-:W-:-:S09]  /*13e0*/  UMOV UR5, URZ ;  /* 0x0000003f00057c82 */ /* 0x000fd20008000000 */
.L_x_364:
[----:B------:R-:W-:Y:S01]  /*13f0*/  STL [R1+0x170], RZ ;  /* 0x000170ff01007387 */ /* 0x000fe20000100800 */
[----:B------:R-:W2:Y:S01]  /*1400*/  S2UR UR18, SR_CgaCtaId ;  /* 0x00000000001279c3 */ /* 0x000ea20000008800 */
[----:B------:R-:W-:Y:S01]  /*1410*/  UMOV UR17, 0x400 ;  /* 0x0000040000117882 */ /* 0x000fe20000000000 */
[----:B------:R-:W-:Y:S01]  /*1420*/  UMOV UR6, URZ ;  /* 0x0000003f00067c82 */ /* 0x000fe20008000000 */
[----:B------:R-:W-:Y:S01]  /*1430*/  STL [R1+0x16c], RZ ;  /* 0x00016cff01007387 */ /* 0x000fe20000100800 */
[----:B------:R-:W-:Y:S01]  /*1440*/  UMOV UR20, URZ ;  /* 0x0000003f00147c82 */ /* 0x000fe20008000000 */
[----:B------:R-:W-:Y:S01]  /*1450*/  UMOV UR16, URZ ;  /* 0x0000003f00107c82 */ /* 0x000fe20008000000 */
[----:B------:R-:W-:Y:S01]  /*1460*/  UMOV UR38, UR5 ;  /* 0x0000000500267c82 */ /* 0x000fe20008000000 */
[----:B------:R-:W-:Y:S01]  /*1470*/  STL [R1+0x168], RZ ;  /* 0x000168ff01007387 */ /* 0x000fe20000100800 */
[----:B01----:R-:W1:Y:S01]  /*1480*/  LDC R2, c[0x0][0x28c] ;  /* 0x0000a300ff027b82 */ /* 0x003e620000000800 */
[----:B------:R-:W-:-:S02]  /*1490*/  CS2R R4, SRZ ;  /* 0x0000000000047805 */ /* 0x000fc4000001ff00 */
[----:B------:R-:W-:Y:S01]  /*14a0*/  CS2R R6, SRZ ;  /* 0x0000000000067805 */ /* 0x000fe2000001ff00 */
[----:B------:R-:W-:Y:S01]  /*14b0*/  STL [R1+0x164], RZ ;  /* 0x000164ff01007387 */ /* 0x000fe20000100800 */
[----:B0-----:R-:W-:Y:S02]  /*14c0*/  CS2R R8, SRZ ;  /* 0x0000000000087805 */ /* 0x001fe4000001ff00 */
[----:B------:R-:W-:Y:S02]  /*14d0*/  CS2R R10, SRZ ;  /* 0x00000000000a7805 */ /* 0x000fe4000001ff00 */
[----:B------:R-:W-:Y:S01]  /*14e0*/  CS2R R12, SRZ ;  /* 0x00000000000c7805 */ /* 0x000fe2000001ff00 */
[----:B------:R-:W-:Y:S01]  /*14f0*/  STL [R1+0x160], RZ ;  /* 0x000160ff01007387 */ /* 0x000fe20000100800 */
[----:B------:R-:W-:Y:S02]  /*1500*/  CS2R R14, SRZ ;  /* 0x00000000000e7805 */ /* 0x000fe4000001ff00 */
[----:B------:R-:W-:-:S02]  /*1510*/  CS2R R16, SRZ ;  /* 0x0000000000107805 */ /* 0x000fc4000001ff00 */
[----:B------:R-:W-:Y:S01]  /*1520*/  CS2R R18, SRZ ;  /* 0x0000000000127805 */ /* 0x000fe2000001ff00 */
[----:B------:R-:W-:Y:S01]  /*1530*/  STL [R1+0x15c], RZ ;  /* 0x00015cff01007387 */ /* 0x000fe20000100800 */
[----:B------:R-:W-:Y:S02]  /*1540*/  CS2R R20, SRZ ;  /* 0x0000000000147805 */ /* 0x000fe4000001ff00 */
[----:B------:R-:W-:Y:S02]  /*1550*/  CS2R R22, SRZ ;  /* 0x0000000000167805 */ /* 0x000fe4000001ff00 */
[----:B------:R-:W-:Y:S01]  /*1560*/  CS2R R184, SRZ ;  /* 0x0000000000b87805 */ /* 0x000fe2000001ff00 */
[----:B------:R-:W0:Y:S01]  /*1570*/  S2R R0, SR_TID.X ;  /* 0x0000000000007919 */ /* 0x000e220000002100 */
[----:B------:R-:W-:Y:S02]  /*1580*/  CS2R R186, SRZ ;  /* 0x0000000000ba7805 */ /* 0x000fe4000001ff00 */
[----:B------:R-:W-:-:S02]  /*1590*/  CS2R R188, SRZ ;  /* 0x0000000000bc7805 */ /* 0x000fc4000001ff00 */
[----:B------:R-:W-:Y:S01]  /*15a0*/  CS2R R190, SRZ ;  /* 0x0000000000be7805 */ /* 0x000fe2000001ff00 */
[----:B------:R-:W-:Y:S01]  /*15b0*/  STL [R1+0x158], RZ ;  /* 0x000158ff01007387 */ /* 0x000fe20000100800 */
[----:B------:R-:W-:Y:S02]  /*15c0*/  CS2R R192, SRZ ;  /* 0x0000000000c07805 */ /* 0x000fe4000001ff00 */
[----:B------:R-:W-:Y:S02]  /*15d0*/  CS2R R194, SRZ ;  /* 0x0000000000c27805 */ /* 0x000fe4000001ff00 */
[----:B------:R-:W-:Y:S01]  /*15e0*/  CS2R R196, SRZ ;  /* 0x0000000000c47805 */ /* 0x000fe2000001ff00 */
[----:B------:R-:W-:Y:S01]  /*15f0*/  STL [R1+0x154], RZ ;  /* 0x000154ff01007387 */ /* 0x000fe20000100800 */
[----:B-1----:R-:W-:Y:S02]  /*1600*/  ISETP.GE.AND P0, PT, R2, 0x1, PT ;  /* 0x000000010200780c */ /* 0x002fe40003f06270 */
[----:B------:R-:W-:-:S02]  /*1610*/  CS2R R2, SRZ ;  /* 0x0000000000027805 */ /* 0x000fc4000001ff00 */
[----:B------:R-:W-:Y:S01]  /*1620*/  CS2R R198, SRZ ;  /* 0x0000000000c67805 */ /* 0x000fe2000001ff00 */
[----:B------:R-:W-:Y:S01]  /*1630*/  STL [R1+0x150], RZ ;  /* 0x000150ff01007387 */ /* 0x000fe20000100800 */
[----:B------:R-:W-:Y:S02]  /*1640*/  CS2R R200, SRZ ;  /* 0x0000000000c87805 */ /* 0x000fe4000001ff00 */
        /* <DEDUP_REMOVED lines=16> */
[----:B------:R-:W-:Y:S01]  /*1750*/  CS2R R226, SRZ ;  /* 0x0000000000e27805 */ /* 0x000fe2000001ff00 */
[----:B------:R-:W-:Y:S01]  /*1760*/  IMAD.U32 R228, RZ, RZ, UR4 ;  /* 0x00000004ffe47e24 */ /* 0x000fe2000f8e00ff */
[----:B------:R-:W-:Y:S01]  /*1770*/  STL [R1+0x13c], RZ ;  /* 0x00013cff01007387 */ /* 0x000fe20000100800 */
[----:B0-----:R-:W-:Y:S02]  /*1780*/  LOP3.LUT R0, R0, 0x80, RZ, 0xc0, !PT ;  /* 0x0000008000007812 */ /* 0x001fe400078ec0ff */
[----:B------:R-:W-:Y:S02]  /*1790*/  CS2R R168, SRZ ;  /* 0x0000000000a87805 */ /* 0x000fe4000001ff00 */
[----:B------:R-:W-:Y:S01]  /*17a0*/  CS2R R170, SRZ ;  /* 0x0000000000aa7805 */ /* 0x000fe2000001ff00 */
[----:B------:R-:W-:Y:S01]  /*17b0*/  STL [R1+0x138], RZ ;  /* 0x000138ff01007387 */ /* 0x000fe20000100800 */
[----:B------:R-:W-:-:S02]  /*17c0*/  SHF.R.U32.HI R0, RZ, 0x7, R0 ;  /* 0x00000007ff007819 */ /* 0x000fc40000011600 */
[----:B------:R-:W-:Y:S02]  /*17d0*/  CS2R R172, SRZ ;  /* 0x0000000000ac7805 */ /* 0x000fe4000001ff00 */
[----:B------:R-:W-:Y:S01]  /*17e0*/  CS2R R174, SRZ ;  /* 0x0000000000ae7805 */ /* 0x000fe2000001ff00 */
[----:B------:R-:W-:Y:S01]  /*17f0*/  STL [R1+0x134], RZ ;  /* 0x000134ff01007387 */ /* 0x000fe20000100800 */
[----:B------:R-:W-:Y:S02]  /*1800*/  CS2R R176, SRZ ;  /* 0x0000000000b07805 */ /* 0x000fe4000001ff00 */
[----:B------:R-:W-:Y:S02]  /*1810*/  CS2R R178, SRZ ;  /* 0x0000000000b27805 */ /* 0x000fe4000001ff00 */
[----:B------:R-:W-:Y:S01]  /*1820*/  CS2R R180, SRZ ;  /* 0x0000000000b47805 */ /* 0x000fe2000001ff00 */
[----:B------:R-:W-:Y:S01]  /*1830*/  STL [R1+0x130], RZ ;  /* 0x000130ff01007387 */ /* 0x000fe20000100800 */
[----:B------:R-:W-:-:S02]  /*1840*/  CS2R R182, SRZ ;  /* 0x0000000000b67805 */ /* 0x000fc4000001ff00 */
        /* <DEDUP_REMOVED lines=95> */
[----:B---3--:R-:W-:-:S03]  /*1e40*/  CS2R R38, SRZ ;  /* 0x0000000000267805 */ /* 0x008fc6000001ff00 */
[----:B------:R-:W-:Y:S04]  /*1e50*/  STL [R1+0xcc], RZ ;  /* 0x0000ccff01007387 */ /* 0x000fe80000100800 */
[----:B------:R-:W-:Y:S04]  /*1e60*/  STL [R1+0xc8], RZ ;  /* 0x0000c8ff01007387 */ /* 0x000fe80000100800 */
[----:B------:R-:W-:Y:S04]  /*1e70*/  STL [R1+0xc4], RZ ;  /* 0x0000c4ff01007387 */ /* 0x000fe80000100800 */
[----:B------:R-:W-:Y:S04]  /*1e80*/  STL [R1+0xc0], RZ ;  /* 0x0000c0ff01007387 */ /* 0x000fe80000100800 */
[----:B------:R-:W-:Y:S04]  /*1e90*/  STL [R1+0xbc], RZ ;  /* 0x0000bcff01007387 */ /* 0x000fe80000100800 */
[----:B------:R-:W-:Y:S04]  /*1ea0*/  STL [R1+0xb8], RZ ;  /* 0x0000b8ff01007387 */ /* 0x000fe80000100800 */
[----:B------:R-:W-:Y:S04]  /*1eb0*/  STL [R1+0xb4], RZ ;  /* 0x0000b4ff01007387 */ /* 0x000fe80000100800 */
[----:B------:R-:W0:Y:S04]  /*1ec0*/  SHFL.IDX PT, R0, R0, RZ, 0x1f ;  /* 0x00001fff00007589 */ /* 0x000e2800000e0000 */
[----:B------:R1:W-:Y:S04]  /*1ed0*/  STL [R1+0xb0], RZ ;  /* 0x0000b0ff01007387 */ /* 0x0003e80000100800 */
[----:B------:R1:W-:Y:S04]  /*1ee0*/  STL [R1+0xac], RZ ;  /* 0x0000acff01007387 */ /* 0x0003e80000100800 */
[----:B------:R1:W-:Y:S04]  /*1ef0*/  STL [R1+0xa8], RZ ;  /* 0x0000a8ff01007387 */ /* 0x0003e80000100800 */
[----:B------:R1:W-:Y:S04]  /*1f00*/  STL [R1+0xa4], RZ ;  /* 0x0000a4ff01007387 */ /* 0x0003e80000100800 */
[----:B------:R1:W-:Y:S04]  /*1f10*/  STL [R1+0xa0], RZ ;  /* 0x0000a0ff01007387 */ /* 0x0003e80000100800 */
[----:B------:R1:W-:Y:S01]  /*1f20*/  STL [R1+0x9c], RZ ;  /* 0x00009cff01007387 */ /* 0x0003e20000100800 */
[----:B0-----:R-:W-:Y:S01]  /*1f30*/  R2UR UR12, R0 ;  /* 0x00000000000c72ca */ /* 0x001fe200000e0000 */
[----:B------:R-:W-:-:S02]  /*1f40*/  IMAD.MOV.U32 R0, RZ, RZ, RZ ;  /* 0x000000ffff007224 */ /* 0x000fc400078e00ff */
[----:B------:R1:W-:Y:S04]  /*1f50*/  STL [R1+0x98], RZ ;  /* 0x000098ff01007387 */ /* 0x0003e80000100800 */
[----:B------:R1:W-:Y:S04]  /*1f60*/  STL [R1+0x94], RZ ;  /* 0x000094ff01007387 */ /* 0x0003e80000100800 */
[----:B------:R1:W-:Y:S02]  /*1f70*/  STL [R1+0x90], RZ ;  /* 0x000090ff01007387 */ /* 0x0003e40000100800 */
[----:B------:R-:W-:-:S02]  /*1f80*/  ULEA.HI UR11, UR12, UR12, URZ, 0x1 ;  /* 0x0000000c0c0b7291 */ /* 0x000fc4000f8f083f */
[----:B------:R1:W-:Y:S02]  /*1f90*/  STL [R1+0x8c], RZ ;  /* 0x00008cff01007387 */ /* 0x0003e40000100800 */
[----:B------:R-:W-:Y:S02]  /*1fa0*/  ULOP3.LUT UR15, UR11, 0xffffe, URZ, 0xc0, !UPT ;  /* 0x000ffffe0b0f7892 */ /* 0x000fe4000f8ec03f */
[----:B------:R1:W-:Y:S01]  /*1fb0*/  STL [R1+0x88], RZ ;  /* 0x000088ff01007387 */ /* 0x0003e20000100800 */
[----:B--2---:R-:W-:Y:S02]  /*1fc0*/  ULEA UR11, UR18, UR17, 0x18 ;  /* 0x00000011120b7291 */ /* 0x004fe4000f8ec03f */
[----:B------:R-:W-:Y:S01]  /*1fd0*/  UIADD3 UR15, UR12, -UR15, URZ ;  /* 0x8000000f0c0f7290 */ /* 0x000fe2000fffe03f */
[----:B------:R1:W-:Y:S03]  /*1fe0*/  STL [R1+0x84], RZ ;  /* 0x000084ff01007387 */ /* 0x0003e60000100800 */
[----:B------:R-:W-:Y:S01]  /*1ff0*/  ULEA UR15, UR15, UR11, 0xc ;  /* 0x0000000b0f0f7291 */ /* 0x000fe2000f8e603f */
[----:B------:R1:W-:Y:S03]  /*2000*/  STL [R1+0x80], RZ ;  /* 0x000080ff01007387 */ /* 0x0003e60000100800 */
[----:B------:R-:W-:Y:S01]  /*2010*/  UIADD3 UR15, UR15, 0x180, URZ ;  /* 0x000001800f0f7890 */ /* 0x000fe2000fffe03f */
[----:B------:R1:W-:Y:S03]  /*2020*/  STL [R1+0x7c], RZ ;  /* 0x00007cff01007387 */ /* 0x0003e60000100800 */
[----:B------:R-:W-:Y:S01]  /*2030*/  USHF.R.U32.HI UR12, URZ, 0x4, UR15 ;  /* 0x000000043f0c7899 */ /* 0x000fe2000801160f */
[----:B------:R1:W-:Y:S03]  /*2040*/  STL [R1+0x78], RZ ;  /* 0x000078ff01007387 */ /* 0x0003e60000100800 */
[----:B------:R-:W-:Y:S01]  /*2050*/  ULOP3.LUT UR12, UR12, 0x3fff, URZ, 0xc0, !UPT ;  /* 0x00003fff0c0c7892 */ /* 0x000fe2000f8ec03f */
[----:B------:R1:W-:Y:S04]  /*2060*/  STL [R1+0x74], RZ ;  /* 0x000074ff01007387 */ /* 0x0003e80000100800 */
        /* <DEDUP_REMOVED lines=28> */
[----:B------:R1:W-:Y:S01]  /*2230*/  STL [R1], RZ ;  /* 0x000000ff01007387 */ /* 0x0003e20000100800 */
[----:B----4-:R-:W-:Y:S05]  /*2240*/  @!P0 BRA `(.L_x_18) ;  /* 0x0000001c00d08947 */ /* 0x010fea0003800000 */
[----:B------:R-:W-:-:S06]  /*2250*/  UISETP.NE.AND UP0, UPT, UR9, 0x3, UPT ;  /* 0x000000030900788c */ /* 0x000fcc000bf05270 */
[----:B------:R-:W-:-:S13]  /*2260*/  PLOP3.LUT P1, PT, PT, PT, UP0, 0x80, 0x0 ;  /* 0x000000000000781c */ /* 0x000fda0003f2f008 */
[----:B------:R-:W-:Y:S05]  /*2270*/  @!P1 BRA `(.L_x_19) ;  /* 0x0000000000049947 */ /* 0x000fea0003800000 */
[----:B------:R-:W-:Y:S01]  /*2280*/  BPT.TRAP 0x1 ;  /* 0x000000040000795c */ /* 0x000fe20000300000 */
.L_x_19:
[----:B------:R-:W-:Y:S01]  /*2290*/  ULEA UR15, UR5, UR11, 0x3 ;  /* 0x0000000b050f7291 */ /* 0x000fe2000f8e183f */
[----:B------:R-:W-:-:S05]  /*22a0*/  IMAD.U32 R0, RZ, RZ, UR4 ;  /* 0x00000004ff007e24 */ /* 0x000fca000f8e00ff */
[----:B------:R-:W-:-:S04]  /*22b0*/  SHF.L.U32 R0, R0, 0x1f, RZ ;  /* 0x0000001f00007819 */ /* 0x000fc800000006ff */
[----:B------:R0:W2:Y:S01]  /*22c0*/  SYNCS.PHASECHK.TRANS64.TRYWAIT P0, [UR15], R0 ;  /* 0x00000000ff0075a7 */ /* 0x0000a2000800014f */
[----:B------:R-:W-:Y:S05]  /*22d0*/  @!P1 BRA `(.L_x_20) ;  /* 0x0000000000049947 */ /* 0x000fea0003800000 */
[----:B------:R-:W-:Y:S01]  /*22e0*/  BPT.TRAP 0x1 ;  /* 0x000000040000795c */ /* 0x000fe20000300000 */
.L_x_20:
[----:B------:R3:W-:Y:S01]  /*22f0*/  STL [R1+0x170], RZ ;  /* 0x000170ff01007387 */ /* 0x0007e20000100800 */
[----:B------:R-:W-:Y:S01]  /*2300*/  UMOV UR6, 0x2 ;  /* 0x0000000200067882 */ /* 0x000fe20000000000 */
[----:B--2---:R-:W-:Y:S05]  /*2310*/  @P0 BRA `(.L_x_21) ;  /* 0x0000000000080947 */ /* 0x004fea0003800000 */
[----:B------:R-:W2:Y:S02]  /*2320*/  SYNCS.PHASECHK.TRANS64.TRYWAIT P0, [UR15], R0 ;  /* 0x00000000ff0075a7 */ /* 0x000ea4000800014f */
[----:B--2---:R-:W-:Y:S05]  /*2330*/  @!P0 BRA `(.L_x_22) ;  /* 0x0000013800648947 */ /* 0x004fea0003800000 */
.L_x_21:
[----:B------:R-:W-:Y:S01]  /*2340*/  UIADD3 UR15, UR11, 0x1e180, URZ ;  /* 0x0001e1800b0f7890 */ /* 0x000fe2000fffe03f */
[----:B------:R4:W-:Y:S01]  /*2350*/  STL [R1+0x16c], RZ ;  /* 0x00016cff01007387 */ /* 0x0009e20000100800 */
[----:B------:R-:W-:Y:S01]  /*2360*/  ULOP3.LUT UR16, UR12, 0x10000, URZ, 0xfc, !UPT ;  /* 0x000100000c107892 */ /* 0x000fe2000f8efc3f */
[----:B------:R-:W-:Y:S01]  /*2370*/  WARPGROUP.ARRIVE ;  /* 0x00000000000079c5 */ /* 0x000fe20000000000 */
[----:B------:R-:W-:Y:S01]  /*2380*/  USHF.R.U32.HI UR15, URZ, 0x4, UR15 ;  /* 0x000000043f0f7899 */ /* 0x000fe2000801160f */
[----:B------:R4:W-:Y:S01]  /*2390*/  STL [R1+0x168], RZ ;  /* 0x000168ff01007387 */ /* 0x0009e20000100800 */
[----:B------:R-:W-:Y:S01]  /*23a0*/  UMOV UR17, 0x80000020 ;  /* 0x8000002000117882 */ /* 0x000fe20000000000 */
[----:B------:R-:W-:Y:S01]  /*23b0*/  UMOV UR19, 0x80000020 ;  /* 0x8000002000137882 */ /* 0x000fe20000000000 */
[----:B------:R-:W-:Y:S01]  /*23c0*/  ULOP3.LUT UR15, UR15, 0x3fff, URZ, 0xc0, !UPT ;  /* 0x00003fff0f0f7892 */ /* 0x000fe2000f8ec03f */
[----:B------:R4:W-:Y:S01]  /*23d0*/  STL [R1+0x164], RZ ;  /* 0x000164ff01007387 */ /* 0x0009e20000100800 */
[----:B------:R-:W-:Y:S01]  /*23e0*/  UMOV UR21, UR17 ;  /* 0x0000001100157c82 */ /* 0x000fe20008000000 */
[----:B------:R-:W-:Y:S01]  /*23f0*/  UMOV UR23, 0x80000020 ;  /* 0x8000002000177882 */ /* 0x000fe20000000000 */
[----:B------:R-:W-:Y:S01]  /*2400*/  ULOP3.LUT UR36, UR15, 0x10000, URZ, 0xfc, !UPT ;  /* 0x000100000f247892 */ /* 0x000fe2000f8efc3f */
[----:B------:R4:W-:Y:S01]  /*2410*/  STL [R1+0x160], RZ ;  /* 0x000160ff01007387 */ /* 0x0009e20000100800 */
[----:B------:R-:W-:Y:S01]  /*2420*/  UIMAD UR15, UR5, 0x300, UR16 ;  /* 0x00000300050f78a4 */ /* 0x000fe2000f8e0210 */
[----:B0-2---:R-:W-:Y:S01]  /*2430*/  IMAD.MOV.U32 R0, RZ, RZ, RZ ;  /* 0x000000ffff007224 */ /* 0x005fe200078e00ff */
[----:B------:R-:W-:Y:S01]  /*2440*/  UIMAD UR36, UR5, 0x280, UR36 ;  /* 0x00000280052478a4 */ /* 0x000fe2000f8e0224 */
[----:B------:R4:W-:Y:S01]  /*2450*/  STL [R1+0x15c], RZ ;  /* 0x00015cff01007387 */ /* 0x0009e20000100800 */
[----:B------:R-:W-:Y:S01]  /*2460*/  UMOV UR25, UR17 ;  /* 0x0000001100197c82 */ /* 0x000fe20008000000 */
[----:B------:R-:W-:Y:S01]  /*2470*/  UMOV UR27, 0x80000020 ;  /* 0x80000020001b7882 */ /* 0x000fe20000000000 */
[----:B------:R-:W-:Y:S01]  /*2480*/  UIADD3 UR22, UR36, 0x80, URZ ;  /* 0x0000008024167890 */ /* 0x000fe2000fffe03f */
[----:B------:R4:W-:Y:S01]  /*2490*/  STL [R1+0x158], RZ ;  /* 0x000158ff01007387 */ /* 0x0009e20000100800 */
[----:B------:R-:W-:Y:S01]  /*24a0*/  UMOV UR16, UR15 ;  /* 0x0000000f00107c82 */ /* 0x000fe20008000000 */
[----:B------:R-:W-:Y:S01]  /*24b0*/  UIADD3 UR26, UR36, 0x100, URZ ;  /* 0x00000100241a7890 */ /* 0x000fe2000fffe03f */
[----:B------:R-:W-:Y:S01]  /*24c0*/  CS2R R2, SRZ ;  /* 0x0000000000027805 */ /* 0x000fe2000001ff00 */
[----:B------:R4:W-:Y:S01]  /*24d0*/  STL [R1+0x154], RZ ;  /* 0x000154ff01007387 */ /* 0x0009e20000100800 */
[----:B------:R-:W-:Y:S01]  /*24e0*/  UMOV UR18, UR36 ;  /* 0x0000002400127c82 */ /* 0x000fe20008000000 */
[----:B------:R-:W-:Y:S01]  /*24f0*/  UIADD3 UR30, UR36, 0x180, URZ ;  /* 0x00000180241e7890 */ /* 0x000fe2000fffe03f */
[----:B------:R-:W-:Y:S01]  /*2500*/  QGMMA.64x32x32.F32.E4M3.E4M3 R168, gdesc[UR16], RZ, !UPT ;  /* 0x0060000010a879f3 */ /* 0x000fe2000c7008ff */
[----:B------:R4:W-:Y:S01]  /*2510*/  STL [R1+0x150], RZ ;  /* 0x000150ff01007387 */ /* 0x0009e20000100800 */
[----:B------:R-:W-:Y:S01]  /*2520*/  UMOV UR20, UR16 ;  /* 0x0000001000147c82 */ /* 0x000fe20008000000 */
[----:B------:R-:W-:Y:S01]  /*2530*/  UIADD3 UR34, UR36, 0x200, URZ ;  /* 0x0000020024227890 */ /* 0x000fe2000fffe03f */
[----:B------:R-:W-:Y:S01]  /*2540*/  QGMMA.64x32x32.F32.E4M3.E4M3 R136, gdesc[UR20], RZ, !UPT ;  /* 0x00600000148879f3 */ /* 0x000fe2000c7008ff */
[----:B------:R4:W-:Y:S01]  /*2550*/  STL [R1+0x14c], RZ ;  /* 0x00014cff01007387 */ /* 0x0009e20000100800 */
[----:B------:R-:W-:Y:S01]  /*2560*/  UIADD3 UR20, UR15, 0x200, URZ ;  /* 0x000002000f147890 */ /* 0x000fe2000fffe03f */
[----:B------:R-:W-:Y:S01]  /*2570*/  CS2R R4, SRZ ;  /* 0x0000000000047805 */ /* 0x000fe2000001ff00 */
[----:B------:R-:W-:Y:S01]  /*2580*/  UMOV UR24, UR16 ;  /* 0x0000001000187c82 */ /* 0x000fe20008000000 */
[----:B------:R4:W-:Y:S01]  /*2590*/  STL [R1+0x148], RZ ;  /* 0x000148ff01007387 */ /* 0x0009e20000100800 */
[----:B------:R-:W-:Y:S01]  /*25a0*/  UMOV UR28, UR16 ;  /* 0x00000010001c7c82 */ /* 0x000fe20008000000 */
[----:B------:R-:W-:Y:S01]  /*25b0*/  UMOV UR29, UR17 ;  /* 0x00000011001d7c82 */ /* 0x000fe20008000000 */
[----:B------:R-:W-:Y:S01]  /*25c0*/  UMOV UR31, 0x80000020 ;  /* 0x80000020001f7882 */ /* 0x000fe20000000000 */
[----:B------:R4:W-:Y:S01]  /*25d0*/  STL [R1+0x144], RZ ;  /* 0x000144ff01007387 */ /* 0x0009e20000100800 */
[----:B------:R-:W-:Y:S01]  /*25e0*/  QGMMA.64x32x32.F32.E4M3.E4M3 R104, gdesc[UR24], RZ, !UPT ;  /* 0x00600000186879f3 */ /* 0x000fe2000c7008ff */
[----:B------:R-:W-:Y:S01]  /*25f0*/  UMOV UR32, UR16 ;  /* 0x0000001000207c82 */ /* 0x000fe20008000000 */
[----:B------:R-:W-:Y:S01]  /*2600*/  UMOV UR33, UR17 ;  /* 0x0000001100217c82 */ /* 0x000fe20008000000 */
[----:B------:R4:W-:Y:S01]  /*2610*/  STL [R1+0x140], RZ ;  /* 0x000140ff01007387 */ /* 0x0009e20000100800 */
[----:B------:R-:W-:Y:S01]  /*2620*/  UMOV UR35, 0x80000020 ;  /* 0x8000002000237882 */ /* 0x000fe20000000000 */
[----:B------:R-:W-:Y:S01]  /*2630*/  QGMMA.64x32x32.F32.E4M3.E4M3 R72, gdesc[UR28], RZ, !UPT ;  /* 0x006000001c4879f3 */ /* 0x000fe2000c7008ff */
[----:B------:R-:W-:Y:S01]  /*2640*/  UIADD3 UR16, UR15, 0x2, URZ ;  /* 0x000000020f107890 */ /* 0x000fe2000fffe03f */
[----:B------:R4:W-:Y:S01]  /*2650*/  STL [R1+0x13c], RZ ;  /* 0x00013cff01007387 */ /* 0x0009e20000100800 */
[----:B------:R-:W-:Y:S01]  /*2660*/  UMOV UR17, 0x80000020 ;  /* 0x8000002000117882 */ /* 0x000fe20000000000 */
[----:B------:R-:W-:Y:S01]  /*2670*/  QGMMA.64x32x32.F32.E4M3.E4M3 R40, gdesc[UR32], RZ, !UPT ;  /* 0x00600000202879f3 */ /* 0x000fe2000c7008ff */
[----:B------:R-:W-:Y:S01]  /*2680*/  UMOV UR32, UR20 ;  /* 0x0000001400207c82 */ /* 0x000fe20008000000 */
[----:B------:R4:W-:Y:S01]  /*2690*/  STL [R1+0x138], RZ ;  /* 0x000138ff01007387 */ /* 0x0009e20000100800 */
[----:B------:R-:W-:Y:S01]  /*26a0*/  UMOV UR33, 0x80000020 ;  /* 0x8000002000217882 */ /* 0x000fe20000000000 */
[----:B------:R-:W-:Y:S01]  /*26b0*/  UMOV UR28, UR32 ;  /* 0x00000020001c7c82 */ /* 0x000fe20008000000 */
[----:B------:R-:W-:Y:S01]  /*26c0*/  UMOV UR29, UR33 ;  /* 0x00000021001d7c82 */ /* 0x000fe20008000000 */
[----:B------:R4:W-:Y:S01]  /*26d0*/  STL [R1+0x134], RZ ;  /* 0x000134ff01007387 */ /* 0x0009e20000100800 */
[----:B------:R-:W-:Y:S01]  /*26e0*/  QGMMA.64x32x32.F32.E4M3.E4M3 R24, gdesc[UR32], RZ, !UPT ;  /* 0x00600000201879f3 */ /* 0x000fe2000c7008ff */
        /* <DEDUP_REMOVED lines=12> */
[----:B------:R-:W-:Y:S01]  /*27b0*/  UIADD3 UR18, UR36, 0x2, URZ ;  /* 0x0000000224127890 */ /* 0x000fe2000fffe03f */
[----:B------:R-:W-:Y:S01]  /*27c0*/  CS2R R6, SRZ ;  /* 0x0000000000067805 */ /* 0x000fe2000001ff00 */
[----:B------:R4:W-:Y:S01]  /*27d0*/  STL [R1+0x124], RZ ;  /* 0x000124ff01007387 */ /* 0x0009e20000100800 */
[----:B------:R-:W-:Y:S01]  /*27e0*/  QGMMA.64x32x32.F32.E4M3.E4M3 R152, gdesc[UR32], RZ, !UPT ;  /* 0x00600000209879f3 */ /* 0x000fe2000c7008ff */
[----:B------:R-:W-:Y:S01]  /*27f0*/  UIADD3 UR22, UR36, 0x82, URZ ;  /* 0x0000008224167890 */ /* 0x000fe2000fffe03f */
[----:B------:R-:W-:Y:S01]  /*2800*/  CS2R R8, SRZ ;  /* 0x0000000000087805 */ /* 0x000fe2000001ff00 */
[----:B------:R4:W-:Y:S01]  /*2810*/  STL [R1+0x120], RZ ;  /* 0x000120ff01007387 */ /* 0x0009e20000100800 */
[----:B------:R-:W-:Y:S01]  /*2820*/  UIADD3 UR30, UR36, 0x102, URZ ;  /* 0x00000102241e7890 */ /* 0x000fe2000fffe03f */
[----:B------:R-:W-:Y:S01]  /*2830*/  CS2R R10, SRZ ;  /* 0x00000000000a7805 */ /* 0x000fe2000001ff00 */
[----:B------:R-:W-:Y:S01]  /*2840*/  UIADD3 UR26, UR36, 0x182, URZ ;  /* 0x00000182241a7890 */ /* 0x000fe2000fffe03f */
[----:B------:R4:W-:Y:S01]  /*2850*/  STL [R1+0x11c], RZ ;  /* 0x00011cff01007387 */ /* 0x0009e20000100800 */
[----:B------:R-:W-:Y:S01]  /*2860*/  UIADD3 UR34, UR36, 0x202, URZ ;  /* 0x0000020224227890 */ /* 0x000fe2000fffe03f */
[----:B------:R-:W-:Y:S01]  /*2870*/  CS2R R12, SRZ ;  /* 0x00000000000c7805 */ /* 0x000fe2000001ff00 */
[----:B------:R-:W-:Y:S01]  /*2880*/  UMOV UR19, 0x80000020 ;  /* 0x8000002000137882 */ /* 0x000fe20000000000 */
[----:B------:R4:W-:Y:S01]  /*2890*/  STL [R1+0x118], RZ ;  /* 0x000118ff01007387 */ /* 0x0009e20000100800 */
[----:B------:R-:W-:Y:S01]  /*28a0*/  UIADD3 UR15, UR15, 0x202, URZ ;  /* 0x000002020f0f7890 */ /* 0x000fe2000fffe03f */
[----:B------:R-:W-:Y:S01]  /*28b0*/  CS2R R14, SRZ ;  /* 0x00000000000e7805 */ /* 0x000fe2000001ff00 */
[----:B------:R-:W-:Y:S01]  /*28c0*/  UMOV UR20, UR16 ;  /* 0x0000001000147c82 */ /* 0x000fe20008000000 */
[----:B------:R4:W-:Y:S01]  /*28d0*/  STL [R1+0x114], RZ ;  /* 0x000114ff01007387 */ /* 0x0009e20000100800 */
[----:B------:R-:W-:Y:S01]  /*28e0*/  UMOV UR21, UR17 ;  /* 0x0000001100157c82 */ /* 0x000fe20008000000 */
[----:B------:R-:W-:Y:S01]  /*28f0*/  UMOV UR23, 0x80000020 ;  /* 0x8000002000177882 */ /* 0x000fe20000000000 */
[----:B------:R-:W-:Y:S01]  /*2900*/  QGMMA.64x32x32.F32.E4M3.E4M3 R168, gdesc[UR16], R168 ;  /* 0x0060000010a879f3 */ /* 0x000fe200087008a8 */
[----:B------:R4:W-:Y:S01]  /*2910*/  STL [R1+0x110], RZ ;  /* 0x000110ff01007387 */ /* 0x0009e20000100800 */
[----:B------:R-:W-:Y:S01]  /*2920*/  UMOV UR28, UR16 ;  /* 0x00000010001c7c82 */ /* 0x000fe20008000000 */
[----:B------:R-:W-:Y:S01]  /*2930*/  UMOV UR29, UR17 ;  /* 0x00000011001d7c82 */ /* 0x000fe20008000000 */
[----:B------:R-:W-:Y:S01]  /*2940*/  UMOV UR31, 0x80000020 ;  /* 0x80000020001f7882 */ /* 0x000fe20000000000 */
[----:B------:R4:W-:Y:S01]  /*2950*/  STL [R1+0x10c], RZ ;  /* 0x00010cff01007387 */ /* 0x0009e20000100800 */
[----:B------:R-:W-:Y:S01]  /*2960*/  QGMMA.64x32x32.F32.E4M3.E4M3 R136, gdesc[UR20], R136 ;  /* 0x00600000148879f3 */ /* 0x000fe20008700888 */
[----:B------:R-:W-:Y:S01]  /*2970*/  UMOV UR24, UR16 ;  /* 0x0000001000187c82 */ /* 0x000fe20008000000 */
[----:B------:R-:W-:Y:S01]  /*2980*/  UMOV UR25, UR17 ;  /* 0x0000001100197c82 */ /* 0x000fe20008000000 */
[----:B------:R4:W-:Y:S01]  /*2990*/  STL [R1+0x108], RZ ;  /* 0x000108ff01007387 */ /* 0x0009e20000100800 */
[----:B------:R-:W-:Y:S01]  /*29a0*/  UMOV UR27, 0x80000020 ;  /* 0x80000020001b7882 */ /* 0x000fe20000000000 */
[----:B------:R-:W-:Y:S01]  /*29b0*/  QGMMA.64x32x32.F32.E4M3.E4M3 R104, gdesc[UR28], R104 ;  /* 0x006000001c6879f3 */ /* 0x000fe20008700868 */
[----:B------:R-:W-:Y:S01]  /*29c0*/  UMOV UR32, UR16 ;  /* 0x0000001000207c82 */ /* 0x000fe20008000000 */
[----:B------:R4:W-:Y:S01]  /*29d0*/  STL [R1+0x104], RZ ;  /* 0x000104ff01007387 */ /* 0x0009e20000100800 */
[----:B------:R-:W-:Y:S01]  /*29e0*/  UMOV UR33, UR17 ;  /* 0x0000001100217c82 */ /* 0x000fe20008000000 */
[----:B------:R-:W-:Y:S01]  /*29f0*/  UMOV UR35, 0x80000020 ;  /* 0x8000002000237882 */ /* 0x000fe20000000000 */
[----:B------:R-:W-:Y:S01]  /*2a00*/  QGMMA.64x32x32.F32.E4M3.E4M3 R72, gdesc[UR24], R72 ;  /* 0x00600000184879f3 */ /* 0x000fe20008700848 */
[----:B------:R4:W-:Y:S01]  /*2a10*/  STL [R1+0x100], RZ ;  /* 0x000100ff01007387 */ /* 0x0009e20000100800 */
[----:B------:R-:W-:Y:S01]  /*2a20*/  ULDC UR16, c[0x0][0x50c] ;  /* 0x0001430000107ab9 */ /* 0x000fe20000000800 */
[----:B------:R-:W-:Y:S01]  /*2a30*/  CS2R R16, SRZ ;  /* 0x0000000000107805 */ /* 0x000fe2000001ff00 */
[----:B------:R-:W-:Y:S01]  /*2a40*/  QGMMA.64x32x32.F32.E4M3.E4M3 R40, gdesc[UR32], R40 ;  /* 0x00600000202879f3 */ /* 0x000fe20008700828 */
[----:B------:R4:W-:Y:S01]  /*2a50*/  STL [R1+0xfc], RZ ;  /* 0x0000fcff01007387 */ /* 0x0009e20000100800 */
[----:B------:R-:W-:Y:S01]  /*2a60*/  UMOV UR32, UR15 ;  /* 0x0000000f00207c82 */ /* 0x000fe20008000000 */
[----:B------:R-:W-:Y:S01]  /*2a70*/  UMOV UR33, 0x80000020 ;  /* 0x8000002000217882 */ /* 0x000fe20000000000 */
[----:B------:R-:W-:Y:S01]  /*2a80*/  UMOV UR24, UR32 ;  /* 0x0000002000187c82 */ /* 0x000fe20008000000 */
[----:B------:R4:W-:Y:S01]  /*2a90*/  STL [R1+0xf8], RZ ;  /* 0x0000f8ff01007387 */ /* 0x0009e20000100800 */
[----:B------:R-:W-:Y:S01]  /*2aa0*/  UMOV UR25, UR33 ;  /* 0x0000002100197c82 */ /* 0x000fe20008000000 */
[----:B------:R-:W-:Y:S01]  /*2ab0*/  QGMMA.64x32x32.F32.E4M3.E4M3 R24, gdesc[UR32], R24 ;  /* 0x00600000201879f3 */ /* 0x000fe20008700818 */
[----:B------:R-:W-:Y:S01]  /*2ac0*/  UMOV UR28, UR32 ;  /* 0x00000020001c7c82 */ /* 0x000fe20008000000 */
[----:B------:R4:W-:Y:S01]  /*2ad0*/  STL [R1+0xf4], RZ ;  /* 0x0000f4ff01007387 */ /* 0x0009e20000100800 */
[----:B------:R-:W-:Y:S01]  /*2ae0*/  UMOV UR29, UR33 ;  /* 0x00000021001d7c82 */ /* 0x000fe20008000000 */
[----:B------:R-:W-:Y:S01]  /*2af0*/  UISETP.NE.AND UP0, UPT, UR16, 0x2, UPT ;  /* 0x000000021000788c */ /* 0x000fe2000bf05270 */
[----:B------:R-:W-:Y:S01]  /*2b00*/  QGMMA.64x32x32.F32.E4M3.E4M3 R56, gdesc[UR24], R56 ;  /* 0x00600000183879f3 */ /* 0x000fe20008700838 */
[----:B------:R4:W-:Y:S01]  /*2b10*/  STL [R1+0xf0], RZ ;  /* 0x0000f0ff01007387 */ /* 0x0009e20000100800 */
[----:B------:R-:W-:Y:S01]  /*2b20*/  UMOV UR20, UR32 ;  /* 0x0000002000147c82 */ /* 0x000fe20008000000 */
[----:B------:R-:W-:Y:S01]  /*2b30*/  UMOV UR21, UR33 ;  /* 0x0000002100157c82 */ /* 0x000fe20008000000 */
[----:B------:R-:W-:Y:S01]  /*2b40*/  QGMMA.64x32x32.F32.E4M3.E4M3 R88, gdesc[UR28], R88 ;  /* 0x006000001c5879f3 */ /* 0x000fe20008700858 */
[----:B------:R4:W-:Y:S01]  /*2b50*/  STL [R1+0xec], RZ ;  /* 0x0000ecff01007387 */ /* 0x0009e20000100800 */
[----:B------:R-:W-:Y:S01]  /*2b60*/  UMOV UR16, UR32 ;  /* 0x0000002000107c82 */ /* 0x000fe20008000000 */
[----:B------:R-:W-:Y:S01]  /*2b70*/  UMOV UR17, UR33 ;  /* 0x0000002100117c82 */ /* 0x000fe20008000000 */
[----:B------:R-:W-:Y:S01]  /*2b80*/  QGMMA.64x32x32.F32.E4M3.E4M3 R120, gdesc[UR20], R120 ;  /* 0x00600000147879f3 */ /* 0x000fe20008700878 */
[----:B------:R4:W-:Y:S01]  /*2b90*/  STL [R1+0xe8], RZ ;  /* 0x0000e8ff01007387 */ /* 0x0009e20000100800 */
[----:B------:R-:W-:Y:S01]  /*2ba0*/  USEL UR20, URZ, 0x1, UP0 ;  /* 0x000000013f147887 */ /* 0x000fe20008000000 */
[----:B------:R-:W-:Y:S01]  /*2bb0*/  CS2R R18, SRZ ;  /* 0x0000000000127805 */ /* 0x000fe2000001ff00 */
[----:B------:R-:W-:Y:S01]  /*2bc0*/  QGMMA.64x32x32.F32.E4M3.E4M3 R152, gdesc[UR16], R152, gsb0 ;  /* 0x00600000109879f3 */ /* 0x000fe20008000898 */
[----:B------:R4:W-:Y:S01]  /*2bd0*/  STL [R1+0xe4], RZ ;  /* 0x0000e4ff01007387 */ /* 0x0009e20000100800 */
[----:B------:R-:W-:-:S02]  /*2be0*/  CS2R R20, SRZ ;  /* 0x0000000000147805 */ /* 0x000fc4000001ff00 */
[----:B------:R-:W-:Y:S02]  /*2bf0*/  CS2R R22, SRZ ;  /* 0x0000000000167805 */ /* 0x000fe4000001ff00 */
[----:B------:R-:W-:Y:S01]  /*2c00*/  ISETP.NE.AND P0, PT, RZ, UR20, PT ;  /* 0x00000014ff007c0c */ /* 0x000fe2000bf05270 */
[----:B------:R4:W-:Y:S01]  /*2c10*/  STL [R1+0xe0], RZ ;  /* 0x0000e0ff01007387 */ /* 0x0009e20000100800 */
[----:B------:R-:W-:Y:S02]  /*2c20*/  CS2R R184, SRZ ;  /* 0x0000000000b87805 */ /* 0x000fe4000001ff00 */
[----:B------:R-:W-:Y:S02]  /*2c30*/  CS2R R186, SRZ ;  /* 0x0000000000ba7805 */ /* 0x000fe4000001ff00 */
[----:B------:R-:W-:Y:S01]  /*2c40*/  CS2R R188, SRZ ;  /* 0x0000000000bc7805 */ /* 0x000fe2000001ff00 */
[----:B------:R4:W-:Y:S01]  /*2c50*/  STL [R1+0xdc], RZ ;  /* 0x0000dcff01007387 */ /* 0x0009e20000100800 */
[----:B------:R-:W-:-:S02]  /*2c60*/  CS2R R190, SRZ ;  /* 0x0000000000be7805 */ /* 0x000fc4000001ff00 */
[----:B------:R-:W-:Y:S02]  /*2c70*/  CS2R R192, SRZ ;  /* 0x0000000000c07805 */ /* 0x000fe4000001ff00 */
[----:B------:R-:W-:Y:S01]  /*2c80*/  CS2R R194, SRZ ;  /* 0x0000000000c27805 */ /* 0x000fe2000001ff00 */
        /* <DEDUP_REMOVED lines=21> */
[----:B------:R-:W-:-:S03]  /*2de0*/  CS2R R226, SRZ ;  /* 0x0000000000e27805 */ /* 0x000fc6000001ff00 */
        /* <DEDUP_REMOVED lines=49> */
[----:B------:R-:W-:Y:S05]  /*3100*/  @!P0 BRA `(.L_x_23) ;  /* 0x0000001000048947 */ /* 0x000fea0003800000 */
[----:B------:R-:W-:Y:S02]  /*3110*/  WARPGROUP.DEPBAR.LE gsb0, 0x0 ;  /* 0x00008000000079c5 */ /* 0x000fe40000010000 */
[----:B------:R-:W-:-:S01]  /*3120*/  FADD R227, RZ, R168 ;  /* 0x000000a8ffe37221 */ /* 0x000fc20000000000 */
[----:B------:R-:W-:Y:S01]  /*3130*/  FADD R226, RZ, R169 ;  /* 0x000000a9ffe27221 */ /* 0x000fe20000000000 */
[----:B------:R-:W-:-:S01]  /*3140*/  FADD R225, RZ, R170 ;  /* 0x000000aaffe17221 */ /* 0x000fc20000000000 */
[----:B------:R-:W-:Y:S01]  /*3150*/  FADD R224, RZ, R171 ;  /* 0x000000abffe07221 */ /* 0x000fe20000000000 */
[----:B------:R-:W-:-:S01]  /*3160*/  FADD R223, RZ, R172 ;  /* 0x000000acffdf7221 */ /* 0x000fc20000000000 */
[----:B------:R0:W-:Y:S01]  /*3170*/  STL [R1+0x18c], R227 ;  /* 0x00018ce301007387 */ /* 0x0001e20000100800 */
[----:B------:R-:W-:-:S01]  /*3180*/  FADD R222, RZ, R173 ;  /* 0x000000adffde7221 */ /* 0x000fc20000000000 */
[----:B------:R-:W-:Y:S01]  /*3190*/  FADD R221, RZ, R174 ;  /* 0x000000aeffdd7221 */ /* 0x000fe20000000000 */
[----:B------:R-:W-:-:S01]  /*31a0*/  FADD R220, RZ, R175 ;  /* 0x000000afffdc7221 */ /* 0x000fc20000000000 */
[----:B------:R-:W-:Y:S01]  /*31b0*/  FADD R219, RZ, R176 ;  /* 0x000000b0ffdb7221 */ /* 0x000fe20000000000 */
[----:B------:R-:W-:-:S01]  /*31c0*/  FADD R218, RZ, R177 ;  /* 0x000000b1ffda7221 */ /* 0x000fc20000000000 */
[----:B------:R-:W-:Y:S01]  /*31d0*/  FADD R217, RZ, R178 ;  /* 0x000000b2ffd97221 */ /* 0x000fe20000000000 */
[----:B------:R-:W-:-:S01]  /*31e0*/  FADD R216, RZ, R179 ;  /* 0x000000b3ffd87221 */ /* 0x000fc20000000000 */
[----:B------:R-:W-:Y:S01]  /*31f0*/  FADD R215, RZ, R180 ;  /* 0x000000b4ffd77221 */ /* 0x000fe20000000000 */
[----:B------:R-:W-:-:S01]  /*3200*/  FADD R214, RZ, R181 ;  /* 0x000000b5ffd67221 */ /* 0x000fc20000000000 */
[----:B0-----:R-:W-:Y:S01]  /*3210*/  FADD R227, RZ, R107 ;  /* 0x0000006bffe37221 */ /* 0x001fe20000000000 */
[----:B------:R-:W-:-:S01]  /*3220*/  FADD R213, RZ, R182 ;  /* 0x000000b6ffd57221 */ /* 0x000fc20000000000 */
[----:B------:R-:W-:Y:S01]  /*3230*/  FADD R212, RZ, R183 ;  /* 0x000000b7ffd47221 */ /* 0x000fe20000000000 */
[----:B------:R-:W-:-:S01]  /*3240*/  FADD R211, RZ, R152 ;  /* 0x00000098ffd37221 */ /* 0x000fc20000000000 */
[----:B------:R-:W-:Y:S01]  /*3250*/  FADD R210, RZ, R153 ;  /* 0x00000099ffd27221 */ /* 0x000fe20000000000 */
[----:B------:R0:W-:Y:S01]  /*3260*/  STL [R1], R227 ;  /* 0x000000e301007387 */ /* 0x0001e20000100800 */
        /* <DEDUP_REMOVED lines=55> */
[----:B------:R-:W-:-:S04]  /*35e0*/  FADD R0, RZ, R106 ;  /* 0x0000006aff007221 */ /* 0x000fc80000000000 */
[----:B------:R0:W-:Y:S02]  /*35f0*/  STL [R1+0x10], R227 ;  /* 0x000010e301007387 */ /* 0x0001e40000100800 */
[----:B0-----:R-:W-:-:S05]  /*3600*/  FADD R227, RZ, R112 ;  /* 0x00000070ffe37221 */ /* 0x001fca0000000000 */
        /* <DEDUP_REMOVED lines=174> */
[----:B------:R0:W-:Y:S04]  /*40f0*/  STL [R1+0x170], R227 ;  /* 0x000170e301007387 */ /* 0x0001e80000100800 */
[----:B0-----:R0:W5:Y:S01]  /*4100*/  LDL.LU R227, [R1+0x18c] ;  /* 0x00018c0001e37983 */ /* 0x0011620000300800 */
[----:B------:R-:W-:-:S05]  /*4110*/  UMOV UR6, URZ ;  /* 0x0000003f00067c82 */ /* 0x000fca0008000000 */
.L_x_23:
[----:B------:R-:W-:Y:S01]  /*4120*/  UIADD3 UR38, UR5, 0x1, URZ ;  /* 0x0000000105267890 */ /* 0x000fe2000fffe03f */
[----:B------:R-:W-:-:S03]  /*4130*/  UMOV UR16, 0x1 ;  /* 0x0000000100107882 */ /* 0x000fc60000000000 */
[----:B------:R-:W-:-:S04]  /*4140*/  UISETP.NE.AND UP0, UPT, UR38, 0xa, UPT ;  /* 0x0000000a2600788c */ /* 0x000fc8000bf05270 */
[----:B------:R-:W-:Y:S02]  /*4150*/  USEL UR15, URZ, 0x1, UP0 ;  /* 0x000000013f0f7887 */ /* 0x000fe40008000000 */
[----:B------:R-:W-:Y:S02]  /*4160*/  USEL UR38, UR38, URZ, UP0 ;  /* 0x0000003f26267287 */ /* 0x000fe40008000000 */
[----:B------:R-:W-:-:S06]  /*4170*/  ULOP3.LUT UR15, UR4, UR15, URZ, 0x3c, !UPT ;  /* 0x0000000f040f7292 */ /* 0x000fcc000f8e3c3f */
[----:B------:R-:W-:-:S07]  /*4180*/  IMAD.U32 R228, RZ, RZ, UR15 ;  /* 0x0000000fffe47e24 */ /* 0x000fce000f8e00ff */
.L_x_18:
[----:B------:R-:W-:-:S04]  /*4190*/  UISETP.LT.AND UP0, UPT, UR10, 0x1, UPT ;  /* 0x000000010a00788c */ /* 0x000fc8000bf01270 */
[----:B------:R-:W-:-:S04]  /*41a0*/  USEL UR15, UR10, 0x1, UP0 ;  /* 0x000000010a0f7887 */ /* 0x000fc80008000000 */
[----:B------:R-:W-:-:S04]  /*41b0*/  UIADD3 UR37, UR10, -UR15, URZ ;  /* 0x8000000f0a257290 */ /* 0x000fc8000fffe03f */
[----:B------:R-:W-:-:S06]  /*41c0*/  UISETP.GE.AND UP0, UPT, UR37, 0x1, UPT ;  /* 0x000000012500788c */ /* 0x000fcc000bf06270 */
[----:B------:R-:W-:-:S13]  /*41d0*/  PLOP3.LUT P0, PT, PT, PT, UP0, 0x80, 0x0 ;  /* 0x000000000000781c */ /* 0x000fda0003f0f008 */
[----:B------:R-:W-:Y:S05]  /*41e0*/  @!P0 BRA `(.L_x_24) ;  /* 0x0000002000448947 */ /* 0x000fea0003800000 */
[----:B------:R-:W-:Y:S01]  /*41f0*/  UMOV UR36, UR5 ;  /* 0x0000000500247c82 */ /* 0x000fe20008000000 */
[----:B------:R-:W-:-:S05]  /*4200*/  ULDC UR15, c[0x0][0x50c] ;  /* 0x00014300000f7ab9 */ /* 0x000fca0000000800 */
.L_x_32:
[----:B------:R-:W-:-:S06]  /*4210*/  UISETP.NE.AND UP0, UPT, UR9, 0x3, UPT ;  /* 0x000000030900788c */ /* 0x000fcc000bf05270 */
[----:B------:R-:W-:-:S13]  /*4220*/  PLOP3.LUT P1, PT, PT, PT, UP0, 0x80, 0x0 ;  /* 0x000000000000781c */ /* 0x000fda0003f2f008 */
[----:B-----5:R-:W-:Y:S05]  /*4230*/  @!P1 BRA `(.L_x_25) ;  /* 0x0000000000049947 */ /* 0x020fea0003800000 */
[----:B------:R-:W-:Y:S01]  /*4240*/  BPT.TRAP 0x1 ;  /* 0x000000040000795c */ /* 0x000fe20000300000 */
.L_x_25:
[----:B------:R-:W2:Y:S01]  /*4250*/  S2UR UR17, SR_CgaCtaId ;  /* 0x00000000001179c3 */ /* 0x000ea20000008800 */
[----:B------:R-:W-:Y:S01]  /*4260*/  UMOV UR11, 0x400 ;  /* 0x00000400000b7882 */ /* 0x000fe20000000000 */
[----:B------:R-:W-:Y:S01]  /*4270*/  SHF.L.U32 R229, R228, 0x1f, RZ ;  /* 0x0000001fe4e57819 */ /* 0x000fe200000006ff */
[----:B--2---:R-:W-:-:S04]  /*4280*/  ULEA UR11, UR17, UR11, 0x18 ;  /* 0x0000000b110b7291 */ /* 0x004fc8000f8ec03f */
[----:B------:R-:W-:-:S09]  /*4290*/  ULEA UR17, UR38, UR11, 0x3 ;  /* 0x0000000b26117291 */ /* 0x000fd2000f8e183f */
[----:B------:R2:W0:Y:S01]  /*42a0*/  SYNCS.PHASECHK.TRANS64.TRYWAIT P0, [UR17], R229 ;  /* 0x000000e5ff0075a7 */ /* 0x0004220008000151 */
[----:B------:R-:W-:Y:S05]  /*42b0*/  @!P1 BRA `(.L_x_26) ;  /* 0x0000000000049947 */ /* 0x000fea0003800000 */
[----:B------:R-:W-:Y:S01]  /*42c0*/  BPT.TRAP 0x1 ;  /* 0x000000040000795c */ /* 0x000fe20000300000 */
.L_x_26:
[----:B0-----:R-:W-:Y:S05]  /*42d0*/  @P0 BRA `(.L_x_27) ;  /* 0x0000000000080947 */ /* 0x001fea0003800000 */
[----:B------:R-:W0:Y:S02]  /*42e0*/  SYNCS.PHASECHK.TRANS64.TRYWAIT P0, [UR17], R229 ;  /* 0x000000e5ff0075a7 */ /* 0x000e240008000151 */
[----:B0-----:R-:W-:Y:S05]  /*42f0*/  @!P0 BRA `(.L_x_28) ;  /* 0x00000118008c8947 */ /* 0x001fea0003800000 */
.L_x_27:
[----:B------:R-:W-:Y:S01]  /*4300*/  UIADD3 UR17, UR11, 0x1e180, URZ ;  /* 0x0001e1800b117890 */ /* 0x000fe2000fffe03f */
[----:B------:R-:W-:Y:S01]  /*4310*/  WARPGROUP.ARRIVE ;  /* 0x00000000000079c5 */ /* 0x000fe20000000000 */
[----:B------:R-:W-:Y:S02]  /*4320*/  UISETP.NE.AND UP0, UPT, UR20, URZ, UPT ;  /* 0x0000003f1400728c */ /* 0x000fe4000bf05270 */
[----:B------:R-:W-:Y:S02]  /*4330*/  USHF.R.U32.HI UR17, URZ, 0x4, UR17 ;  /* 0x000000043f117899 */ /* 0x000fe40008011611 */
[----:B------:R-:W-:Y:S02]  /*4340*/  USEL UR16, UR16, URZ, !UP0 ;  /* 0x0000003f10107287 */ /* 0x000fe4000c000000 */
[----:B------:R-:W-:Y:S02]  /*4350*/  ULOP3.LUT UR17, UR17, 0x3fff, URZ, 0xc0, !UPT ;  /* 0x00003fff11117892 */ /* 0x000fe4000f8ec03f */
[----:B------:R-:W-:-:S02]  /*4360*/  ULOP3.LUT UR39, UR12, 0x10000, URZ, 0xfc, !UPT ;  /* 0x000100000c277892 */ /* 0x000fc4000f8efc3f */
[----:B------:R-:W-:Y:S02]  /*4370*/  ULOP3.LUT UR17, UR17, 0x10000, URZ, 0xfc, !UPT ;  /* 0x0001000011117892 */ /* 0x000fe4000f8efc3f */
[----:B------:R-:W-:Y:S02]  /*4380*/  UISETP.NE.U32.AND UP0, UPT, UR16, URZ, UPT ;  /* 0x0000003f1000728c */ /* 0x000fe4000bf05070 */
[----:B------:R-:W-:Y:S02]  /*4390*/  UIMAD UR42, UR38, 0x280, UR17 ;  /* 0x00000280262a78a4 */ /* 0x000fe4000f8e0211 */
[----:B------:R-:W-:Y:S02]  /*43a0*/  UIMAD UR39, UR38, 0x300, UR39 ;  /* 0x00000300262778a4 */ /* 0x000fe4000f8e0227 */
[----:B------:R-:W-:Y:S01]  /*43b0*/  UIADD3 UR22, UR42, 0x80, URZ ;  /* 0x000000802a167890 */ /* 0x000fe2000fffe03f */
[----:B------:R-:W-:Y:S01]  /*43c0*/  UMOV UR17, 0x80000020 ;  /* 0x8000002000117882 */ /* 0x000fe20000000000 */
[----:B------:R-:W-:-:S03]  /*43d0*/  UIADD3 UR26, UR42, 0x100, URZ ;  /* 0x000001002a1a7890 */ /* 0x000fc6000fffe03f */
[----:B------:R-:W-:Y:S01]  /*43e0*/  UMOV UR16, UR39 ;  /* 0x0000002700107c82 */ /* 0x000fe20008000000 */
[----:B------:R-:W-:Y:S01]  /*43f0*/  UMOV UR18, UR42 ;  /* 0x0000002a00127c82 */ /* 0x000fe20008000000 */
[----:B------:R-:W-:Y:S01]  /*4400*/  UMOV UR19, 0x80000020 ;  /* 0x8000002000137882 */ /* 0x000fe20000000000 */
[----:B------:R-:W-:Y:S01]  /*4410*/  UIADD3 UR30, UR42, 0x180, URZ ;  /* 0x000001802a1e7890 */ /* 0x000fe2000fffe03f */
[----:B------:R-:W-:Y:S01]  /*4420*/  QGMMA.64x32x32.F32.E4M3.E4M3 R168, gdesc[UR16], R168, UP0 ;  /* 0x0060000010a879f3 */ /* 0x000fe2000bf008a8 */
[----:B------:R-:W-:Y:S01]  /*4430*/  UMOV UR20, UR16 ;  /* 0x0000001000147c82 */ /* 0x000fe20008000000 */
[----:B------:R-:W-:Y:S01]  /*4440*/  UMOV UR21, UR17 ;  /* 0x0000001100157c82 */ /* 0x000fe20008000000 */
[----:B------:R-:W-:Y:S01]  /*4450*/  UMOV UR23, 0x80000020 ;  /* 0x8000002000177882 */ /* 0x000fe20000000000 */
[----:B------:R-:W-:Y:S01]  /*4460*/  UIADD3 UR34, UR42, 0x200, URZ ;  /* 0x000002002a227890 */ /* 0x000fe2000fffe03f */
[----:B------:R-:W-:Y:S01]  /*4470*/  QGMMA.64x32x32.F32.E4M3.E4M3 R136, gdesc[UR20], R136, UP0 ;  /* 0x00600000148879f3 */ /* 0x000fe2000bf00888 */
[----:B------:R-:W-:Y:S01]  /*4480*/  UIADD3 UR20, UR39, 0x200, URZ ;  /* 0x0000020027147890 */ /* 0x000fe2000fffe03f */
[----:B------:R-:W-:Y:S01]  /*4490*/  UMOV UR24, UR16 ;  /* 0x0000001000187c82 */ /* 0x000fe20008000000 */
[----:B------:R-:W-:Y:S01]  /*44a0*/  UMOV UR25, UR17 ;  /* 0x0000001100197c82 */ /* 0x000fe20008000000 */
[----:B------:R-:W-:Y:S01]  /*44b0*/  UMOV UR27, 0x80000020 ;  /* 0x80000020001b7882 */ /* 0x000fe20000000000 */
[----:B------:R-:W-:Y:S01]  /*44c0*/  UMOV UR28, UR16 ;  /* 0x00000010001c7c82 */ /* 0x000fe20008000000 */
[----:B------:R-:W-:Y:S01]  /*44d0*/  UMOV UR29, UR17 ;  /* 0x00000011001d7c82 */ /* 0x000fe20008000000 */
[----:B------:R-:W-:Y:S01]  /*44e0*/  UMOV UR31, 0x80000020 ;  /* 0x80000020001f7882 */ /* 0x000fe20000000000 */
[----:B------:R-:W-:Y:S01]  /*44f0*/  QGMMA.64x32x32.F32.E4M3.E4M3 R104, gdesc[UR24], R104, UP0 ;  /* 0x00600000186879f3 */ /* 0x000fe2000bf00868 */
[----:B------:R-:W-:Y:S01]  /*4500*/  UMOV UR32, UR16 ;  /* 0x0000001000207c82 */ /* 0x000fe20008000000 */
[----:B------:R-:W-:Y:S01]  /*4510*/  UMOV UR33, UR17 ;  /* 0x0000001100217c82 */ /* 0x000fe20008000000 */
[----:B------:R-:W-:Y:S01]  /*4520*/  UMOV UR35, 0x80000020 ;  /* 0x8000002000237882 */ /* 0x000fe20000000000 */
[----:B------:R-:W-:Y:S01]  /*4530*/  QGMMA.64x32x32.F32.E4M3.E4M3 R72, gdesc[UR28], R72, UP0 ;  /* 0x006000001c4879f3 */ /* 0x000fe2000bf00848 */
[----:B------:R-:W-:Y:S01]  /*4540*/  UIADD3 UR16, UR39, 0x2, URZ ;  /* 0x0000000227107890 */ /* 0x000fe2000fffe03f */
[----:B------:R-:W-:-:S02]  /*4550*/  UMOV UR17, 0x80000020 ;  /* 0x8000002000117882 */ /* 0x000fc40000000000 */
[----:B------:R-:W-:Y:S01]  /*4560*/  QGMMA.64x32x32.F32.E4M3.E4M3 R40, gdesc[UR32], R40, UP0 ;  /* 0x00600000202879f3 */ /* 0x000fe2000bf00828 */
[----:B------:R-:W-:Y:S01]  /*4570*/  UMOV UR32, UR20 ;  /* 0x0000001400207c82 */ /* 0x000fe20008000000 */
[----:B------:R-:W-:Y:S01]  /*4580*/  UMOV UR33, 0x80000020 ;  /* 0x8000002000217882 */ /* 0x000fe20000000000 */
[----:B------:R-:W-:Y:S01]  /*4590*/  UMOV UR28, UR32 ;  /* 0x00000020001c7c82 */ /* 0x000fe20008000000 */
[----:B------:R-:W-:Y:S01]  /*45a0*/  UMOV UR29, UR33 ;  /* 0x00000021001d7c82 */ /* 0x000fe20008000000 */
[----:B------:R-:W-:Y:S01]  /*45b0*/  QGMMA.64x32x32.F32.E4M3.E4M3 R24, gdesc[UR32], R24, UP0 ;  /* 0x00600000201879f3 */ /* 0x000fe2000bf00818 */
[----:B------:R-:W-:Y:S01]  /*45c0*/  UMOV UR24, UR32 ;  /* 0x0000002000187c82 */ /* 0x000fe20008000000 */
[----:B------:R-:W-:Y:S01]  /*45d0*/  UMOV UR25, UR33 ;  /* 0x0000002100197c82 */ /* 0x000fe20008000000 */
[----:B------:R-:W-:Y:S01]  /*45e0*/  UMOV UR20, UR32 ;  /* 0x0000002000147c82 */ /* 0x000fe20008000000 */
[----:B------:R-:W-:Y:S01]  /*45f0*/  QGMMA.64x32x32.F32.E4M3.E4M3 R56, gdesc[UR28], R56, UP0 ;  /* 0x006000001c3879f3 */ /* 0x000fe2000bf00838 */
[----:B------:R-:W-:Y:S01]  /*4600*/  UMOV UR21, UR33 ;  /* 0x0000002100157c82 */ /* 0x000fe20008000000 */
[----:B------:R-:W-:Y:S01]  /*4610*/  UMOV UR34, UR18 ;  /* 0x0000001200227c82 */ /* 0x000fe20008000000 */
[----:B------:R-:W-:Y:S01]  /*4620*/  UMOV UR35, UR19 ;  /* 0x0000001300237c82 */ /* 0x000fe20008000000 */
[----:B------:R-:W-:Y:S01]  /*4630*/  QGMMA.64x32x32.F32.E4M3.E4M3 R88, gdesc[UR24], R88, UP0 ;  /* 0x00600000185879f3 */ /* 0x000fe2000bf00858 */
[----:B------:R-:W-:-:S02]  /*4640*/  UIADD3 UR18, UR42, 0x2, URZ ;  /* 0x000000022a127890 */ /* 0x000fc4000fffe03f */
[----:B------:R-:W-:Y:S01]  /*4650*/  UIADD3 UR26, UR42, 0x102, URZ ;  /* 0x000001022a1a7890 */ /* 0x000fe2000fffe03f */
[----:B------:R-:W-:Y:S01]  /*4660*/  QGMMA.64x32x32.F32.E4M3.E4M3 R120, gdesc[UR20], R120, UP0 ;  /* 0x00600000147879f3 */ /* 0x000fe2000bf00878 */
[----:B------:R-:W-:Y:S02]  /*4670*/  UIADD3 UR22, UR42, 0x82, URZ ;  /* 0x000000822a167890 */ /* 0x000fe4000fffe03f */
[----:B------:R-:W-:Y:S01]  /*4680*/  UIADD3 UR30, UR42, 0x182, URZ ;  /* 0x000001822a1e7890 */ /* 0x000fe2000fffe03f */
[----:B------:R-:W-:Y:S01]  /*4690*/  QGMMA.64x32x32.F32.E4M3.E4M3 R152, gdesc[UR32], R152, UP0 ;  /* 0x00600000209879f3 */ /* 0x000fe2000bf00898 */
[----:B------:R-:W-:Y:S01]  /*46a0*/  UIADD3 UR34, UR42, 0x202, URZ ;  /* 0x000002022a227890 */ /* 0x000fe2000fffe03f */
[----:B------:R-:W-:Y:S01]  /*46b0*/  UMOV UR19, 0x80000020 ;  /* 0x8000002000137882 */ /* 0x000fe20000000000 */
[----:B------:R-:W-:Y:S01]  /*46c0*/  UIADD3 UR39, UR39, 0x202, URZ ;  /* 0x0000020227277890 */ /* 0x000fe2000fffe03f */
[----:B------:R-:W-:Y:S01]  /*46d0*/  UMOV UR20, UR16 ;  /* 0x0000001000147c82 */ /* 0x000fe20008000000 */
[----:B------:R-:W-:Y:S01]  /*46e0*/  UMOV UR21, UR17 ;  /* 0x0000001100157c82 */ /* 0x000fe20008000000 */
[----:B------:R-:W-:Y:S01]  /*46f0*/  UMOV UR23, 0x80000020 ;  /* 0x8000002000177882 */ /* 0x000fe20000000000 */
        /* <DEDUP_REMOVED lines=8> */
[----:B------:R-:W-:Y:S01]  /*4780*/  QGMMA.64x32x32.F32.E4M3.E4M3 R168, gdesc[UR16], R168 ;  /* 0x0060000010a879f3 */ /* 0x000fe200087008a8 */
[----:B------:R-:W-:Y:S01]  /*4790*/  UMOV UR35, 0x80000020 ;  /* 0x8000002000237882 */ /* 0x000fe20000000000 */
[----:B------:R-:W-:-:S02]  /*47a0*/  UIADD3 UR6, UR6, 0x2, URZ ;  /* 0x0000000206067890 */ /* 0x000fc4000fffe03f */
[----:B------:R-:W-:Y:S02]  /*47b0*/  QGMMA.64x32x32.F32.E4M3.E4M3 R136, gdesc[UR20], R136 ;  /* 0x00600000148879f3 */ /* 0x000fe40008700888 */
[----:B------:R-:W-:Y:S02]  /*47c0*/  UISETP.NE.AND UP0, UPT, UR6, UR15, UPT ;  /* 0x0000000f0600728c */ /* 0x000fe4000bf05270 */
[----:B------:R-:W-:Y:S04]  /*47d0*/  QGMMA.64x32x32.F32.E4M3.E4M3 R104, gdesc[UR24], R104 ;  /* 0x00600000186879f3 */ /* 0x000fe80008700868 */
[----:B------:R-:W-:Y:S04]  /*47e0*/  QGMMA.64x32x32.F32.E4M3.E4M3 R72, gdesc[UR28], R72 ;  /* 0x006000001c4879f3 */ /* 0x000fe80008700848 */
[----:B------:R-:W-:Y:S01]  /*47f0*/  QGMMA.64x32x32.F32.E4M3.E4M3 R40, gdesc[UR32], R40 ;  /* 0x00600000202879f3 */ /* 0x000fe20008700828 */
[----:B------:R-:W-:Y:S01]  /*4800*/  UMOV UR32, UR39 ;  /* 0x0000002700207c82 */ /* 0x000fe20008000000 */
[----:B------:R-:W-:Y:S01]  /*4810*/  UMOV UR33, 0x80000020 ;  /* 0x8000002000217882 */ /* 0x000fe20000000000 */
[----:B------:R-:W-:Y:S01]  /*4820*/  UMOV UR28, UR32 ;  /* 0x00000020001c7c82 */ /* 0x000fe20008000000 */
[----:B------:R-:W-:Y:S01]  /*4830*/  UMOV UR29, UR33 ;  /* 0x00000021001d7c82 */ /* 0x000fe20008000000 */
[----:B------:R-:W-:Y:S01]  /*4840*/  QGMMA.64x32x32.F32.E4M3.E4M3 R24, gdesc[UR32], R24 ;  /* 0x00600000201879f3 */ /* 0x000fe20008700818 */
[----:B------:R-:W-:Y:S01]  /*4850*/  UMOV UR24, UR32 ;  /* 0x0000002000187c82 */ /* 0x000fe20008000000 */
[----:B------:R-:W-:Y:S01]  /*4860*/  UMOV UR25, UR33 ;  /* 0x0000002100197c82 */ /* 0x000fe20008000000 */
[----:B------:R-:W-:Y:S01]  /*4870*/  UMOV UR20, UR32 ;  /* 0x0000002000147c82 */ /* 0x000fe20008000000 */
[----:B------:R-:W-:Y:S01]  /*4880*/  QGMMA.64x32x32.F32.E4M3.E4M3 R56, gdesc[UR28], R56 ;  /* 0x006000001c3879f3 */ /* 0x000fe20008700838 */
[----:B------:R-:W-:Y:S01]  /*4890*/  UMOV UR21, UR33 ;  /* 0x0000002100157c82 */ /* 0x000fe20008000000 */
[----:B------:R-:W-:Y:S01]  /*48a0*/  UMOV UR16, UR32 ;  /* 0x0000002000107c82 */ /* 0x000fe20008000000 */
[----:B------:R-:W-:Y:S01]  /*48b0*/  UMOV UR17, UR33 ;  /* 0x0000002100117c82 */ /* 0x000fe20008000000 */
[----:B------:R-:W-:Y:S04]  /*48c0*/  QGMMA.64x32x32.F32.E4M3.E4M3 R88, gdesc[UR24], R88 ;  /* 0x00600000185879f3 */ /* 0x000fe80008700858 */
[----:B------:R-:W-:Y:S01]  /*48d0*/  QGMMA.64x32x32.F32.E4M3.E4M3 R120, gdesc[UR20], R120 ;  /* 0x00600000147879f3 */ /* 0x000fe20008700878 */
[----:B------:R-:W-:-:S03]  /*48e0*/  USEL UR20, URZ, 0x1, UP0 ;  /* 0x000000013f147887 */ /* 0x000fc60008000000 */
[----:B------:R-:W-:Y:S03]  /*48f0*/  QGMMA.64x32x32.F32.E4M3.E4M3 R152, gdesc[UR16], R152, gsb0 ;  /* 0x00600000109879f3 */ /* 0x000fe60008000898 */
[----:B------:R-:W-:Y:S01]  /*4900*/  ISETP.NE.AND P0, PT, RZ, UR20, PT ;  /* 0x00000014ff007c0c */ /* 0x000fe2000bf05270 */
[----:B------:R-:W-:-:S12]  /*4910*/  WARPGROUP.DEPBAR.LE gsb0, 0x1 ;  /* 0x00008000000079c5 */ /* 0x000fd80000010100 */
[----:B------:R-:W-:Y:S05]  /*4920*/  @!P0 BRA `(.L_x_29) ;  /* 0x0000001400f88947 */ /* 0x000fea0003800000 */
[----:B------:R-:W-:Y:S02]  /*4930*/  WARPGROUP.DEPBAR.LE gsb0, 0x0 ;  /* 0x00008000000079c5 */ /* 0x000fe40000010000 */
[----:B-----5:R-:W-:-:S01]  /*4940*/  FADD R227, R168, R227 ;  /* 0x000000e3a8e37221 */ /* 0x020fc20000000000 */
[----:B------:R-:W-:Y:S01]  /*4950*/  FADD R226, R169, R226 ;  /* 0x000000e2a9e27221 */ /* 0x000fe20000000000 */
[----:B------:R-:W-:-:S01]  /*4960*/  FADD R225, R170, R225 ;  /* 0x000000e1aae17221 */ /* 0x000fc20000000000 */
[----:B------:R-:W-:Y:S02]  /*4970*/  FADD R224, R171, R224 ;  /* 0x000000e0abe07221 */ /* 0x000fe40000000000 */
[----:B------:R0:W-:Y:S01]  /*4980*/  STL [R1+0x18c], R227 ;  /* 0x00018ce301007387 */ /* 0x0001e20000100800 */
[----:B------:R-:W-:-:S01]  /*4990*/  FADD R223, R172, R223 ;  /* 0x000000dfacdf7221 */ /* 0x000fc20000000000 */
[----:B------:R-:W-:Y:S01]  /*49a0*/  FADD R222, R173, R222 ;  /* 0x000000deadde7221 */ /* 0x000fe20000000000 */
[----:B------:R-:W-:-:S01]  /*49b0*/  FADD R221, R174, R221 ;  /* 0x000000ddaedd7221 */ /* 0x000fc20000000000 */
[----:B0-----:R-:W2:Y:S04]  /*49c0*/  LDL.LU R227, [R1+0x1c] ;  /* 0x00001c0001e37983 */ /* 0x001ea80000300800 */
[----:B------:R0:W-:Y:S01]  /*49d0*/  STL [R1+0x190], R226 ;  /* 0x000190e201007387 */ /* 0x0001e20000100800 */
[----:B------:R-:W-:-:S03]  /*49e0*/  FADD R220, R175, R220 ;  /* 0x000000dcafdc7221 */ /* 0x000fc60000000000 */
[----:B0-----:R-:W3:Y:S04]  /*49f0*/  LDL.LU R226, [R1+0x18] ;  /* 0x0000180001e27983 */ /* 0x001ee80000300800 */
[----:B------:R0:W-:Y:S04]  /*4a00*/  STL [R1+0x194], R225 ;  /* 0x000194e101007387 */ /* 0x0001e80000100800 */
[----:B0-----:R-:W4:Y:S04]  /*4a10*/  LDL.LU R225, [R1+0x14] ;  /* 0x0000140001e17983 */ /* 0x001f280000300800 */
        /* <DEDUP_REMOVED lines=9> */
[----:B0-----:R-:W4:Y:S01]  /*4ab0*/  LDL.LU R220, [R1] ;  /* 0x0000000001dc7983 */ /* 0x001f220000300800 */
[----:B------:R-:W-:-:S01]  /*4ac0*/  FADD R219, R176, R219 ;  /* 0x000000dbb0db7221 */ /* 0x000fc20000000000 */
[----:B------:R-:W-:Y:S01]  /*4ad0*/  FADD R218, R177, R218 ;  /* 0x000000dab1da7221 */ /* 0x000fe20000000000 */
[----:B------:R-:W-:-:S01]  /*4ae0*/  FADD R217, R178, R217 ;  /* 0x000000d9b2d97221 */ /* 0x000fc20000000000 */
[----:B------:R-:W-:Y:S01]  /*4af0*/  FADD R216, R179, R216 ;  /* 0x000000d8b3d87221 */ /* 0x000fe20000000000 */
[----:B------:R-:W-:-:S01]  /*4b00*/  FADD R215, R180, R215 ;  /* 0x000000d7b4d77221 */ /* 0x000fc20000000000 */
[----:B------:R-:W-:Y:S01]  /*4b10*/  STL [R1+0x1ac], R219 ;  /* 0x0001acdb01007387 */ /* 0x000fe20000100800 */
        /* <DEDUP_REMOVED lines=62> */
[----:B--2---:R-:W-:-:S01]  /*4f00*/  FADD R227, R114, R227 ;  /* 0x000000e372e37221 */ /* 0x004fc20000000000 */
[----:B---3--:R-:W-:Y:S01]  /*4f10*/  FADD R226, R113, R226 ;  /* 0x000000e271e27221 */ /* 0x008fe20000000000 */
[----:B----4-:R-:W-:-:S01]  /*4f20*/  FADD R225, R112, R225 ;  /* 0x000000e170e17221 */ /* 0x010fc20000000000 */
[----:B------:R-:W-:Y:S01]  /*4f30*/  FADD R224, R111, R224 ;  /* 0x000000e06fe07221 */ /* 0x000fe20000000000 */
[----:B------:R-:W-:-:S01]  /*4f40*/  FADD R223, R110, R223 ;  /* 0x000000df6edf7221 */ /* 0x000fc20000000000 */
[----:B------:R-:W-:Y:S01]  /*4f50*/  FADD R222, R109, R222 ;  /* 0x000000de6dde7221 */ /* 0x000fe20000000000 */
[----:B------:R-:W-:-:S01]  /*4f60*/  FADD R221, R108, R221 ;  /* 0x000000dd6cdd7221 */ /* 0x000fc20000000000 */
[----:B------:R-:W-:-:S05]  /*4f70*/  FADD R220, R107, R220 ;  /* 0x000000dc6bdc7221 */ /* 0x000fca0000000000 */
[----:B------:R-:W-:Y:S04]  /*4f80*/  STL [R1], R220 ;  /* 0x000000dc01007387 */ /* 0x000fe80000100800 */
[----:B------:R-:W-:Y:S04]  /*4f90*/  STL [R1+0x4], R221 ;  /* 0x000004dd01007387 */ /* 0x000fe80000100800 */
[----:B------:R-:W-:Y:S04]  /*4fa0*/  STL [R1+0x8], R222 ;  /* 0x000008de01007387 */ /* 0x000fe80000100800 */
[----:B------:R-:W-:Y:S04]  /*4fb0*/  STL [R1+0xc], R223 ;  /* 0x00000cdf01007387 */ /* 0x000fe80000100800 */
[----:B------:R-:W-:Y:S04]  /*4fc0*/  STL [R1+0x10], R224 ;  /* 0x000010e001007387 */ /* 0x000fe80000100800 */
[----:B------:R0:W-:Y:S04]  /*4fd0*/  STL [R1+0x1c], R227 ;  /* 0x00001ce301007387 */ /* 0x0001e80000100800 */
[----:B------:R-:W-:Y:S04]  /*4fe0*/  STL [R1+0x14], R225 ;  /* 0x000014e101007387 */ /* 0x000fe80000100800 */
[----:B0-----:R-:W2:Y:S04]  /*4ff0*/  LDL.LU R227, [R1+0x20] ;  /* 0x0000200001e37983 */ /* 0x001ea80000300800 */
[----:B------:R0:W-:Y:S04]  /*5000*/  STL [R1+0x18], R226 ;  /* 0x000018e201007387 */ /* 0x0001e80000100800 */
[----:B0-----:R-:W3:Y:S04]  /*5010*/  LDL.LU R226, [R1+0x24] ;  /* 0x0000240001e27983 */ /* 0x001ee80000300800 */
[----:B------:R-:W4:Y:S04]  /*5020*/  LDL.LU R225, [R1+0x28] ;  /* 0x0000280001e17983 */ /* 0x000f280000300800 */
        /* <DEDUP_REMOVED lines=13> */
[----:B------:R-:W4:Y:S01]  /*5100*/  LDL.LU R211, [R1+0x60] ;  /* 0x0000600001d37983 */ /* 0x000f220000300800 */
[----:B--2---:R-:W-:-:S05]  /*5110*/  FADD R227, R115, R227 ;  /* 0x000000e373e37221 */ /* 0x004fca0000000000 */
[----:B------:R0:W-:Y:S01]  /*5120*/  STL [R1+0x20], R227 ;  /* 0x000020e301007387 */ /* 0x0001e20000100800 */
[----:B---3--:R-:W-:-:S01]  /*5130*/  FADD R226, R116, R226 ;  /* 0x000000e274e27221 */ /* 0x008fc20000000000 */
[----:B----4-:R-:W-:-:S04]  /*5140*/  FADD R225, R117, R225 ;  /* 0x000000e175e17221 */ /* 0x010fc80000000000 */
[----:B------:R2:W-:Y:S01]  /*5150*/  STL [R1+0x24], R226 ;  /* 0x000024e201007387 */ /* 0x0005e20000100800 */
[----:B------:R-:W-:-:S03]  /*5160*/  FADD R224, R118, R224 ;  /* 0x000000e076e07221 */ /* 0x000fc60000000000 */
        /* <DEDUP_REMOVED lines=24> */
[----:B0-----:R-:W4:Y:S01]  /*52f0*/  LDL.LU R227, [R1+0x64] ;  /* 0x0000640001e37983 */ /* 0x001f220000300800 */
[----:B------:R-:W-:-:S03]  /*5300*/  FADD R211, R99, R211 ;  /* 0x000000d363d37221 */ /* 0x000fc60000000000 */
[----:B------:R0:W-:Y:S04]  /*5310*/  STL [R1+0x58], R213 ;  /* 0x000058d501007387 */ /* 0x0001e80000100800 */
[----:B--2---:R-:W2:Y:S04]  /*5320*/  LDL.LU R226, [R1+0x68] ;  /* 0x0000680001e27983 */ /* 0x004ea80000300800 */
[----:B------:R0:W-:Y:S04]  /*5330*/  STL [R1+0x5c], R212 ;  /* 0x00005cd401007387 */ /* 0x0001e80000100800 */
[----:B---3--:R-:W3:Y:S04]  /*5340*/  LDL.LU R225, [R1+0x6c] ;  /* 0x00006c0001e17983 */ /* 0x008ee80000300800 */
[----:B------:R0:W-:Y:S04]  /*5350*/  STL [R1+0x60], R211 ;  /* 0x000060d301007387 */ /* 0x0001e80000100800 */
[----:B----4-:R-:W4:Y:S04]  /*5360*/  LDL.LU R224, [R1+0x70] ;  /* 0x0000700001e07983 */ /* 0x010f280000300800 */
[----:B-1----:R-:W4:Y:S04]  /*5370*/  LDL.LU R223, [R1+0x74] ;  /* 0x0000740001df7983 */ /* 0x002f280000300800 */
        /* <DEDUP_REMOVED lines=9> */
[----:B0-----:R-:W4:Y:S04]  /*5410*/  LDL.LU R213, [R1+0x9c] ;  /* 0x00009c0001d57983 */ /* 0x001f280000300800 */
[----:B------:R-:W4:Y:S04]  /*5420*/  LDL.LU R212, [R1+0xa0] ;  /* 0x0000a00001d47983 */ /* 0x000f280000300800 */
[----:B------:R-:W4:Y:S01]  /*5430*/  LDL.LU R211, [R1+0xa4] ;  /* 0x0000a40001d37983 */ /* 0x000f220000300800 */
[----:B------:R-:W-:-:S01]  /*5440*/  FADD R227, R100, R227 ;  /* 0x000000e364e37221 */ /* 0x000fc20000000000 */
[----:B--2---:R-:W-:-:S04]  /*5450*/  FADD R226, R101, R226 ;  /* 0x000000e265e27221 */ /* 0x004fc80000000000 */
[----:B------:R0:W-:Y:S01]  /*5460*/  STL [R1+0x64], R227 ;  /* 0x000064e301007387 */ /* 0x0001e20000100800 */
[----:B---3--:R-:W-:-:S03]  /*5470*/  FADD R225, R102, R225 ;  /* 0x000000e166e17221 */ /* 0x008fc60000000000 */
[----:B------:R1:W-:Y:S01]  /*5480*/  STL [R1+0x68], R226 ;  /* 0x000068e201007387 */ /* 0x0003e20000100800 */
[----:B----4-:R-:W-:-:S03]  /*5490*/  FADD R224, R103, R224 ;  /* 0x000000e067e07221 */ /* 0x010fc60000000000 */
        /* <DEDUP_REMOVED lines=27> */
[----:B-1----:R-:W4:Y:S04]  /*5650*/  LDL.LU R226, [R1+0xac] ;  /* 0x0000ac0001e27983 */ /* 0x002f280000300800 */
[----:B------:R1:W-:Y:S04]  /*5660*/  STL [R1+0xa0], R212 ;  /* 0x0000a0d401007387 */ /* 0x0003e80000100800 */
[----:B--2---:R-:W2:Y:S04]  /*5670*/  LDL.LU R225, [R1+0xb0] ;  /* 0x0000b00001e17983 */ /* 0x004ea80000300800 */
[----:B------:R1:W-:Y:S04]  /*5680*/  STL [R1+0xa4], R211 ;  /* 0x0000a4d301007387 */ /* 0x0003e80000100800 */
[----:B---3--:R-:W3:Y:S04]  /*5690*/  LDL.LU R224, [R1+0xb4] ;  /* 0x0000b40001e07983 */ /* 0x008ee80000300800 */
[----:B----4-:R-:W4:Y:S04]  /*56a0*/  LDL.LU R223, [R1+0xb8] ;  /* 0x0000b80001df7983 */ /* 0x010f280000300800 */
        /* <DEDUP_REMOVED lines=10> */
[----:B-1----:R-:W4:Y:S04]  /*5750*/  LDL.LU R212, [R1+0xe4] ;  /* 0x0000e40001d47983 */ /* 0x002f280000300800 */
[----:B------:R-:W4:Y:S01]  /*5760*/  LDL.LU R211, [R1+0xe8] ;  /* 0x0000e80001d37983 */ /* 0x000f220000300800 */
[----:B------:R-:W-:-:S01]  /*5770*/  FADD R227, R85, R227 ;  /* 0x000000e355e37221 */ /* 0x000fc20000000000 */
[----:B------:R-:W-:-:S04]  /*5780*/  FADD R226, R86, R226 ;  /* 0x000000e256e27221 */ /* 0x000fc80000000000 */
[----:B------:R0:W-:Y:S01]  /*5790*/  STL [R1+0xa8], R227 ;  /* 0x0000a8e301007387 */ /* 0x0001e20000100800 */
[----:B--2---:R-:W-:-:S03]  /*57a0*/  FADD R225, R87, R225 ;  /* 0x000000e157e17221 */ /* 0x004fc60000000000 */
        /* <DEDUP_REMOVED lines=49> */
[----:B------:R-:W-:Y:S01]  /*5ac0*/  STL [R1+0xec], R227 ;  /* 0x0000ece301007387 */ /* 0x000fe20000100800 */
[----:B--2---:R-:W-:-:S03]  /*5ad0*/  FADD R225, R40, R225 ;  /* 0x000000e128e17221 */ /* 0x004fc60000000000 */
[----:B------:R-:W-:Y:S01]  /*5ae0*/  STL [R1+0xf0], R226 ;  /* 0x0000f0e201007387 */ /* 0x000fe20000100800 */
[----:B---3--:R-:W-:-:S03]  /*5af0*/  FADD R224, R41, R224 ;  /* 0x000000e029e07221 */ /* 0x008fc60000000000 */
[----:B------:R-:W-:Y:S01]  /*5b00*/  STL [R1+0xf4], R225 ;  /* 0x0000f4e101007387 */ /* 0x000fe20000100800 */
[----:B----4-:R-:W-:-:S03]  /*5b10*/  FADD R223, R42, R223 ;  /* 0x000000df2adf7221 */ /* 0x010fc60000000000 */
[----:B------:R-:W-:Y:S01]  /*5b20*/  STL [R1+0xf8], R224 ;  /* 0x0000f8e001007387 */ /* 0x000fe20000100800 */
[----:B------:R-:W-:-:S03]  /*5b30*/  FADD R222, R43, R222 ;  /* 0x000000de2bde7221 */ /* 0x000fc60000000000 */
        /* <DEDUP_REMOVED lines=19> */
[----:B------:R-:W-:-:S01]  /*5c70*/  FADD R212, R53, R212 ;  /* 0x000000d435d47221 */ /* 0x000fc20000000000 */
[----:B------:R-:W-:-:S05]  /*5c80*/  FADD R211, R54, R211 ;  /* 0x000000d336d37221 */ /* 0x000fca0000000000 */
        /* <DEDUP_REMOVED lines=22> */
[----:B---3--:R-:W-:-:S03]  /*5df0*/  FADD R212, R24, R212 ;  /* 0x000000d418d47221 */ /* 0x008fc60000000000 */
[----:B0-----:R0:W5:Y:S01]  /*5e00*/  LDL.LU R211, [R1+0x1cc] ;  /* 0x0001cc0001d37983 */ /* 0x0011620000300800 */
[----:B----4-:R-:W-:-:S03]  /*5e10*/  FADD R213, R25, R213 ;  /* 0x000000d519d57221 */ /* 0x010fc60000000000 */
[----:B------:R1:W-:Y:S01]  /*5e20*/  STL [R1+0x134], R212 ;  /* 0x000134d401007387 */ /* 0x0003e20000100800 */
[----:B------:R-:W-:-:S01]  /*5e30*/  FADD R214, R26, R214 ;  /* 0x000000d61ad67221 */ /* 0x000fc20000000000 */
[----:B------:R-:W-:Y:S02]  /*5e40*/  FADD R215, R27, R215 ;  /* 0x000000d71bd77221 */ /* 0x000fe40000000000 */
[----:B-1----:R0:W5:Y:S01]  /*5e50*/  LDL.LU R212, [R1+0x1c8] ;  /* 0x0001c80001d47983 */ /* 0x0021620000300800 */
[----:B------:R-:W-:-:S03]  /*5e60*/  FADD R216, R28, R216 ;  /* 0x000000d81cd87221 */ /* 0x000fc60000000000 */
[----:B------:R1:W-:Y:S01]  /*5e70*/  STL [R1+0x138], R213 ;  /* 0x000138d501007387 */ /* 0x0003e20000100800 */
[----:B------:R-:W-:-:S01]  /*5e80*/  FADD R217, R29, R217 ;  /* 0x000000d91dd97221 */ /* 0x000fc20000000000 */
[----:B------:R-:W-:Y:S02]  /*5e90*/  FADD R218, R30, R218 ;  /* 0x000000da1eda7221 */ /* 0x000fe40000000000 */
[----:B-1----:R0:W5:Y:S04]  /*5ea0*/  LDL.LU R213, [R1+0x1c4] ;  /* 0x0001c40001d57983 */ /* 0x0021680000300800 */
[----:B------:R1:W-:Y:S01]  /*5eb0*/  STL [R1+0x13c], R214 ;  /* 0x00013cd601007387 */ /* 0x0003e20000100800 */
[----:B------:R-:W-:-:S01]  /*5ec0*/  FADD R219, R31, R219 ;  /* 0x000000db1fdb7221 */ /* 0x000fc20000000000 */
[----:B------:R-:W-:-:S02]  /*5ed0*/  FADD R220, R32, R220 ;  /* 0x000000dc20dc7221 */ /* 0x000fc40000000000 */
[----:B-1----:R0:W5:Y:S04]  /*5ee0*/  LDL.LU R214, [R1+0x1c0] ;  /* 0x0001c00001d67983 */ /* 0x0021680000300800 */
[----:B------:R1:W-:Y:S01]  /*5ef0*/  STL [R1+0x140], R215 ;  /* 0x000140d701007387 */ /* 0x0003e20000100800 */
[----:B------:R-:W-:-:S01]  /*5f00*/  FADD R221, R33, R221 ;  /* 0x000000dd21dd7221 */ /* 0x000fc20000000000 */
[----:B------:R-:W-:Y:S02]  /*5f10*/  FADD R222, R34, R222 ;  /* 0x000000de22de7221 */ /* 0x000fe40000000000 */
[----:B-1----:R0:W5:Y:S04]  /*5f20*/  LDL.LU R215, [R1+0x1bc] ;  /* 0x0001bc0001d77983 */ /* 0x0021680000300800 */
[----:B------:R1:W-:Y:S01]  /*5f30*/  STL [R1+0x144], R216 ;  /* 0x000144d801007387 */ /* 0x0003e20000100800 */
[----:B------:R-:W-:-:S03]  /*5f40*/  FADD R223, R35, R223 ;  /* 0x000000df23df7221 */ /* 0x000fc60000000000 */
        /* <DEDUP_REMOVED lines=13> */
[----:B------:R1:W-:Y:S04]  /*6020*/  STL [R1+0x158], R221 ;  /* 0x000158dd01007387 */ /* 0x0003e80000100800 */
        /* <DEDUP_REMOVED lines=12> */
[----:B-1----:R0:W5:Y:S01]  /*60f0*/  LDL.LU R227, [R1+0x18c] ;  /* 0x00018c0001e37983 */ /* 0x0021620000300800 */
[----:B------:R-:W-:-:S05]  /*6100*/  UMOV UR6, URZ ;  /* 0x0000003f00067c82 */ /* 0x000fca0008000000 */
.L_x_29:
[----:B------:R-:W-:Y:S05]  /*6110*/  @!P1 BRA `(.L_x_30) ;  /* 0x0000000000049947 */ /* 0x000fea0003800000 */
[----:B------:R-:W-:Y:S01]  /*6120*/  BPT.TRAP 0x1 ;  /* 0x000000040000795c */ /* 0x000fe20000300000 */
.L_x_30:
[----:B------:R0:W-:Y:S04]  /*6130*/  STL [R1+0x190], R2 ;  /* 0x0001900201007387 */ /* 0x0001e80000100800 */
[----:B0-----:R-:W3:Y:S04]  /*6140*/  LDL R2, [R1+0x174] ;  /* 0x0001740001027983 */ /* 0x001ee80000100800 */
[----:B-----5:R0:W-:Y:S04]  /*6150*/  STL [R1+0x18c], R0 ;  /* 0x00018c0001007387 */ /* 0x0201e80000100800 */
[----:B0-----:R-:W4:Y:S01]  /*6160*/  LDL R0, [R1+0x178] ;  /* 0x0001780001007983 */ /* 0x001f220000100800 */
[----:B--2---:R-:W-:Y:S01]  /*6170*/  IMAD.U32 R229, RZ, RZ, UR36 ;  /* 0x00000024ffe57e24 */ /* 0x004fe2000f8e00ff */
[----:B---3--:R-:W-:-:S02]  /*6180*/  ISETP.NE.AND P0, PT, R2, RZ, PT ;  /* 0x000000ff0200720c */ /* 0x008fc40003f05270 */
[----:B------:R0:W5:Y:S11]  /*6190*/  LDL.LU R2, [R1+0x190] ;  /* 0x0001900001027983 */ /* 0x0001760000300800 */
[----:B------:R-:W-:-:S05]  /*61a0*/  @P0 LEA R229, R229, UR11, 0x3 ;  /* 0x0000000be5e50c11 */ /* 0x000fca000f8e18ff */
[----:B------:R-:W-:-:S05]  /*61b0*/  @P0 VIADD R229, R229, 0x50 ;  /* 0x00000050e5e50836 */ /* 0x000fca0000000000 */
[----:B----4-:R-:W-:Y:S02]  /*61c0*/  @P0 PRMT R229, R0, 0x654, R229 ;  /* 0x0000065400e50816 */ /* 0x010fe400000000e5 */
[----:B------:R0:W5:Y:S01]  /*61d0*/  LDL.LU R0, [R1+0x18c] ;  /* 0x00018c0001007983 */ /* 0x0001620000300800 */
[----:B------:R-:W-:Y:S01]  /*61e0*/  UISETP.GT.U32.AND UP0, UPT, UR7, 0x1, UPT ;  /* 0x000000010700788c */ /* 0x000fe2000bf04070 */
[----:B------:R0:W-:Y:S05]  /*61f0*/  @P0 SYNCS.ARRIVE.TRANS64.RED.A1T0 RZ, [R229+URZ], RZ ;  /* 0x000000ffe5ff09a7 */ /* 0x0001ea000810043f */
[----:B------:R-:W-:-:S13]  /*6200*/  PLOP3.LUT P0, PT, PT, PT, UP0, 0x80, 0x0 ;  /* 0x000000000000781c */ /* 0x000fda0003f0f008 */
[----:B0-----:R-:W-:Y:S05]  /*6210*/  @P0 BRA `(.L_x_31) ;  /* 0x0000000000040947 */ /* 0x001fea0003800000 */
[----:B------:R-:W-:Y:S01]  /*6220*/  BPT.TRAP 0x1 ;  /* 0x000000040000795c */ /* 0x000fe20000300000 */
.L_x_31:
[----:B------:R-:W-:Y:S02]  /*6230*/  UISETP.GT.AND UP2, UPT, UR37, 0x1, UPT ;  /* 0x000000012500788c */ /* 0x000fe4000bf44270 */
[----:B------:R-:W-:Y:S02]  /*6240*/  UIADD3 UR38, UR38, 0x1, URZ ;  /* 0x0000000126267890 */ /* 0x000fe4000fffe03f */
[----:B------:R-:W-:Y:S02]  /*6250*/  UIADD3 UR36, UR36, 0x1, URZ ;  /* 0x0000000124247890 */ /* 0x000fe4000fffe03f */
[----:B------:R-:W-:Y:S01]  /*6260*/  PLOP3.LUT P0, PT, PT, PT, UP2, 0x80, 0x0 ;  /* 0x000000000000781c */ /* 0x000fe20003f0f028 */
[----:B------:R-:W-:Y:S02]  /*6270*/  UISETP.NE.AND UP0, UPT, UR38, 0xa, UPT ;  /* 0x0000000a2600788c */ /* 0x000fe4000bf05270 */
[----:B------:R-:W-:Y:S02]  /*6280*/  UISETP.NE.AND UP1, UPT, UR36, 0xa, UPT ;  /* 0x0000000a2400788c */ /* 0x000fe4000bf25270 */
[----:B------:R-:W-:-:S02]  /*6290*/  USEL UR16, URZ, 0x1, UP0 ;  /* 0x000000013f107887 */ /* 0x000fc40008000000 */
[----:B------:R-:W-:Y:S02]  /*62a0*/  UIADD3 UR37, UR37, -0x1, URZ ;  /* 0xffffffff25257890 */ /* 0x000fe4000fffe03f */
[----:B------:R-:W-:Y:S02]  /*62b0*/  USEL UR38, UR38, URZ, UP0 ;  /* 0x0000003f26267287 */ /* 0x000fe40008000000 */
[----:B------:R-:W-:Y:S01]  /*62c0*/  LOP3.LUT R228, R228, UR16, RZ, 0x3c, !PT ;  /* 0x00000010e4e47c12 */ /* 0x000fe2000f8e3cff */
[----:B------:R-:W-:Y:S01]  /*62d0*/  USEL UR36, UR36, URZ, UP1 ;  /* 0x0000003f24247287 */ /* 0x000fe20008800000 */
[----:B------:R-:W-:Y:S01]  /*62e0*/  UMOV UR16, 0x1 ;  /* 0x0000000100107882 */ /* 0x000fe20000000000 */
[----:B------:R-:W-:Y:S10]  /*62f0*/  @P0 BRA `(.L_x_32) ;  /* 0xffffffdc00c40947 */ /* 0x000ff4000383ffff */
.L_x_24:
[----:B------:R-:W-:-:S04]  /*6300*/  UISETP.NE.AND UP0, UPT, UR6, URZ, UPT ;  /* 0x0000003f0600728c */ /* 0x000fc8000bf05270 */
[----:B------:R-:W-:-:S06]  /*6310*/  USEL UR6, URZ, 0x1, !UP0 ;  /* 0x000000013f067887 */ /* 0x000fcc000c000000 */
[----:B------:R-:W-:-:S13]  /*6320*/  ISETP.NE.AND P0, PT, RZ, UR6, PT ;  /* 0x00000006ff007c0c */ /* 0x000fda000bf05270 */
[----:B------:R-:W-:Y:S05]  /*6330*/  @!P0 BRA `(.L_x_33) ;  /* 0x0000001800648947 */ /* 0x000fea0003800000 */
[----:B------:R-:W-:Y:S02]  /*6340*/  WARPGROUP.DEPBAR.LE gsb0, 0x0 ;  /* 0x00008000000079c5 */ /* 0x000fe40000010000 */
[----:B-----5:R-:W-:Y:S01]  /*6350*/  FADD R227, R168, R227 ;  /* 0x000000e3a8e37221 */ /* 0x020fe20000000000 */
[----:B------:R-:W-:Y:S01]  /*6360*/  FADD R226, R169, R226 ;  /* 0x000000e2a9e27221 */ /* 0x000fe20000000000 */
[----:B------:R-:W-:Y:S01]  /*6370*/  FADD R225, R170, R225 ;  /* 0x000000e1aae17221 */ /* 0x000fe20000000000 */
[----:B------:R-:W-:Y:S02]  /*6380*/  FADD R224, R171, R224 ;  /* 0x000000e0abe07221 */ /* 0x000fe40000000000 */
[----:B------:R2:W-:Y:S01]  /*6390*/  STL [R1+0x18c], R227 ;  /* 0x00018ce301007387 */ /* 0x0005e20000100800 */
[----:B------:R-:W-:Y:S01]  /*63a0*/  FADD R223, R172, R223 ;  /* 0x000000dfacdf7221 */ /* 0x000fe20000000000 */
[----:B------:R-:W-:Y:S01]  /*63b0*/  FADD R222, R173, R222 ;  /* 0x000000deadde7221 */ /* 0x000fe20000000000 */
[----:B------:R-:W-:Y:S01]  /*63c0*/  FADD R221, R174, R221 ;  /* 0x000000ddaedd7221 */ /* 0x000fe20000000000 */
[----:B--2---:R-:W2:Y:S04]  /*63d0*/  LDL.LU R227, [R1+0x78] ;  /* 0x0000780001e37983 */ /* 0x004ea80000300800 */
[----:B------:R0:W-:Y:S01]  /*63e0*/  STL [R1+0x190], R226 ;  /* 0x000190e201007387 */ /* 0x0001e20000100800 */
[----:B------:R-:W-:Y:S01]  /*63f0*/  FADD R220, R175, R220 ;  /* 0x000000dcafdc7221 */ /* 0x000fe20000000000 */
[----:B------:R-:W-:-:S02]  /*6400*/  FADD R219, R176, R219 ;  /* 0x000000dbb0db7221 */ /* 0x000fc40000000000 */
[----:B0-----:R-:W3:Y:S04]  /*6410*/  LDL.LU R226, [R1+0x74] ;  /* 0x0000740001e27983 */ /* 0x001ee80000300800 */
[----:B------:R0:W-:Y:S01]  /*6420*/  STL [R1+0x194], R225 ;  /* 0x000194e101007387 */ /* 0x0001e20000100800 */
[----:B------:R-:W-:-:S03]  /*6430*/  FADD R218, R177, R218 ;  /* 0x000000dab1da7221 */ /* 0x000fc60000000000 */
[----:B0-----:R-:W4:Y:S04]  /*6440*/  LDL.LU R225, [R1+0x70] ;  /* 0x0000700001e17983 */ /* 0x001f280000300800 */
[----:B------:R0:W-:Y:S01]  /*6450*/  STL [R1+0x198], R224 ;  /* 0x000198e001007387 */ /* 0x0001e20000100800 */
[----:B------:R-:W-:-:S03]  /*6460*/  FADD R217, R178, R217 ;  /* 0x000000d9b2d97221 */ /* 0x000fc60000000000 */
[----:B0-----:R-:W2:Y:S04]  /*6470*/  LDL.LU R224, [R1+0x6c] ;  /* 0x00006c0001e07983 */ /* 0x001ea80000300800 */
[----:B------:R0:W-:Y:S01]  /*6480*/  STL [R1+0x19c], R223 ;  /* 0x00019cdf01007387 */ /* 0x0001e20000100800 */
[----:B------:R-:W-:-:S03]  /*6490*/  FADD R216, R179, R216 ;  /* 0x000000d8b3d87221 */ /* 0x000fc60000000000 */
        /* <DEDUP_REMOVED lines=58> */
[----:B------:R0:W-:Y:S04]  /*6840*/  STL [R1+0x1ec], R203 ;  /* 0x0001eccb01007387 */ /* 0x0001e80000100800 */
        /* <DEDUP_REMOVED lines=12> */
[----:B0-----:R-:W2:Y:S01]  /*6910*/  LDL.LU R197, [R1] ;  /* 0x0000000001c57983 */ /* 0x001ea20000300800 */
[----:B----4-:R-:W-:Y:S01]  /*6920*/  FADD R219, R97, R219 ;  /* 0x000000db61db7221 */ /* 0x010fe20000000000 */
[----:B---3--:R-:W-:Y:S01]  /*6930*/  FADD R220, R98, R220 ;  /* 0x000000dc62dc7221 */ /* 0x008fe20000000000 */
[----:B--2---:R-:W-:Y:S01]  /*6940*/  FADD R221, R99, R221 ;  /* 0x000000dd63dd7221 */ /* 0x004fe20000000000 */
[----:B------:R-:W-:Y:S01]  /*6950*/  FADD R222, R100, R222 ;  /* 0x000000de64de7221 */ /* 0x000fe20000000000 */
        /* <DEDUP_REMOVED lines=62> */
[----:B------:R-:W-:-:S05]  /*6d40*/  FADD R197, R107, R197 ;  /* 0x000000c56bc57221 */ /* 0x000fca0000000000 */
[----:B------:R0:W-:Y:S04]  /*6d50*/  STL [R1], R197 ;  /* 0x000000c501007387 */ /* 0x0001e80000100800 */
[----:B------:R2:W-:Y:S04]  /*6d60*/  STL [R1+0x4], R198 ;  /* 0x000004c601007387 */ /* 0x0005e80000100800 */
        /* <DEDUP_REMOVED lines=26> */
[----:B0-----:R-:W4:Y:S04]  /*6f10*/  LDL.LU R197, [R1+0x7c] ;  /* 0x00007c0001c57983 */ /* 0x001f280000300800 */
        /* <DEDUP_REMOVED lines=33> */
[----:B------:R-:W-:-:S05]  /*7130*/  FADD R197, R74, R197 ;  /* 0x000000c54ac57221 */ /* 0x000fca0000000000 */
[----:B------:R0:W-:Y:S01]  /*7140*/  STL [R1+0x7c], R197 ;  /* 0x00007cc501007387 */ /* 0x0001e20000100800 */
[----:B--2---:R-:W-:-:S05]  /*7150*/  FADD R198, R75, R198 ;  /* 0x000000c64bc67221 */ /* 0x004fca0000000000 */
[----:B------:R1:W-:Y:S01]  /*7160*/  STL [R1+0x80], R198 ;  /* 0x000080c601007387 */ /* 0x0003e20000100800 */
[----:B---3--:R-:W-:-:S05]  /*7170*/  FADD R199, R76, R199 ;  /* 0x000000c74cc77221 */ /* 0x008fca0000000000 */
[----:B------:R2:W-:Y:S01]  /*7180*/  STL [R1+0x84], R199 ;  /* 0x000084c701007387 */ /* 0x0005e20000100800 */
[----:B----4-:R-:W-:Y:S01]  /*7190*/  FADD R200, R77, R200 ;  /* 0x000000c84dc87221 */ /* 0x010fe20000000000 */
[----:B------:R-:W-:-:S04]  /*71a0*/  FADD R201, R78, R201 ;  /* 0x000000c94ec97221 */ /* 0x000fc80000000000 */
        /* <DEDUP_REMOVED lines=85> */
[----:B------:R-:W-:-:S05]  /*7700*/  FADD R197, R41, R197 ;  /* 0x000000c529c57221 */ /* 0x000fca0000000000 */
[----:B------:R0:W-:Y:S01]  /*7710*/  STL [R1+0xf8], R197 ;  /* 0x0000f8c501007387 */ /* 0x0001e20000100800 */
[----:B------:R-:W-:-:S03]  /*7720*/  FADD R198, R42, R198 ;  /* 0x000000c62ac67221 */ /* 0x000fc60000000000 */
[----:B0-----:R0:W5:Y:S01]  /*7730*/  LDL.LU R197, [R1+0x204] ;  /* 0x0002040001c57983 */ /* 0x0011620000300800 */
[----:B--2---:R-:W-:-:S03]  /*7740*/  FADD R199, R43, R199 ;  /* 0x000000c72bc77221 */ /* 0x004fc60000000000 */
[----:B------:R1:W-:Y:S01]  /*7750*/  STL [R1+0xfc], R198 ;  /* 0x0000fcc601007387 */ /* 0x0003e20000100800 */
[----:B---3--:R-:W-:Y:S01]  /*7760*/  FADD R200, R44, R200 ;  /* 0x000000c82cc87221 */ /* 0x008fe20000000000 */
[----:B----4-:R-:W-:Y:S02]  /*7770*/  FADD R201, R45, R201 ;  /* 0x000000c92dc97221 */ /* 0x010fe40000000000 */
[----:B-1----:R0:W5:Y:S01]  /*7780*/  LDL.LU R198, [R1+0x200] ;  /* 0x0002000001c67983 */ /* 0x0021620000300800 */
[----:B------:R-:W-:-:S03]  /*7790*/  FADD R202, R46, R202 ;  /* 0x000000ca2eca7221 */ /* 0x000fc60000000000 */
[----:B------:R1:W-:Y:S01]  /*77a0*/  STL [R1+0x100], R199 ;  /* 0x000100c701007387 */ /* 0x0003e20000100800 */
[----:B------:R-:W-:-:S03]  /*77b0*/  FADD R203, R47, R203 ;  /* 0x000000cb2fcb7221 */ /* 0x000fc60000000000 */
[----:B-1----:R0:W5:Y:S01]  /*77c0*/  LDL.LU R199, [R1+0x1fc] ;  /* 0x0001fc0001c77983 */ /* 0x0021620000300800 */
[----:B------:R-:W-:-:S03]  /*77d0*/  FADD R204, R48, R204 ;  /* 0x000000cc30cc7221 */ /* 0x000fc60000000000 */
[----:B------:R1:W-:Y:S01]  /*77e0*/  STL [R1+0x104], R200 ;  /* 0x000104c801007387 */ /* 0x0003e20000100800 */
[----:B------:R-:W-:Y:S01]  /*77f0*/  FADD R205, R49, R205 ;  /* 0x000000cd31cd7221 */ /* 0x000fe20000000000 */
[----:B------:R-:W-:Y:S02]  /*7800*/  FADD R206, R50, R206 ;  /* 0x000000ce32ce7221 */ /* 0x000fe40000000000 */
[----:B-1----:R0:W5:Y:S04]  /*7810*/  LDL.LU R200, [R1+0x1f8] ;  /* 0x0001f80001c87983 */ /* 0x0021680000300800 */
[----:B------:R1:W-:Y:S01]  /*7820*/  STL [R1+0x108], R201 ;  /* 0x000108c901007387 */ /* 0x0003e20000100800 */
[----:B------:R-:W-:Y:S01]  /*7830*/  FADD R207, R51, R207 ;  /* 0x000000cf33cf7221 */ /* 0x000fe20000000000 */
[----:B------:R-:W-:-:S02]  /*7840*/  FADD R208, R52, R208 ;  /* 0x000000d034d07221 */ /* 0x000fc40000000000 */
        /* <DEDUP_REMOVED lines=71> */
[----:B-1----:R0:W5:Y:S02]  /*7cc0*/  LDL.LU R227, [R1+0x18c] ;  /* 0x00018c0001e37983 */ /* 0x0021640000300800 */
.L_x_33:
[----:B------:R-:W-:Y:S02]  /*7cd0*/  WARPGROUP.DEPBAR.LE gsb0, 0x0 ;  /* 0x00008000000079c5 */ /* 0x000fe40000010000 */
[----:B------:R-:W2:Y:S02]  /*7ce0*/  LDC R24, c[0x0][0x28c] ;  /* 0x0000a300ff187b82 */ /* 0x000ea40000000800 */
[----:B--2---:R-:W-:-:S13]  /*7cf0*/  ISETP.GE.AND P0, PT, R24, 0x1, PT ;  /* 0x000000011800780c */ /* 0x004fda0003f06270 */
[----:B------:R-:W-:Y:S05]  /*7d00*/  @!P0 BRA `(.L_x_34) ;  /* 0x0000000000748947 */ /* 0x000fea0003800000 */
[----:B------:R-:W-:-:S06]  /*7d10*/  UISETP.NE.AND UP0, UPT, UR9, 0x3, UPT ;  /* 0x000000030900788c */ /* 0x000fcc000bf05270 */
[----:B------:R-:W-:-:S13]  /*7d20*/  PLOP3.LUT P0, PT, PT, PT, UP0, 0x80, 0x0 ;  /* 0x000000000000781c */ /* 0x000fda0003f0f008 */
[----:B------:R-:W-:Y:S05]  /*7d30*/  @!P0 BRA `(.L_x_35) ;  /* 0x0000000000048947 */ /* 0x000fea0003800000 */
[----:B------:R-:W-:Y:S01]  /*7d40*/  BPT.TRAP 0x1 ;  /* 0x000000040000795c */ /* 0x000fe20000300000 */
.L_x_35:
[----:B-----5:R2:W-:Y:S04]  /*7d50*/  STL [R1+0x18c], R0 ;  /* 0x00018c0001007387 */ /* 0x0205e80000100800 */
[----:B--2---:R-:W2:Y:S01]  /*7d60*/  LDL R0, [R1+0x174] ;  /* 0x0001740001007983 */ /* 0x004ea20000100800 */
[----:B------:R-:W-:Y:S01]  /*7d70*/  BSSY B0, `(.L_x_36) ;  /* 0x0000012000007945 */ /* 0x000fe20003800000 */
[----:B--2---:R-:W-:Y:S02]  /*7d80*/  ISETP.NE.AND P0, PT, R0, RZ, PT ;  /* 0x000000ff0000720c */ /* 0x004fe40003f05270 */
[----:B------:R2:W5:Y:S11]  /*7d90*/  LDL.LU R0, [R1+0x18c] ;  /* 0x00018c0001007983 */ /* 0x0005760000300800 */
[----:B--2---:R-:W-:Y:S05]  /*7da0*/  @!P0 BRA `(.L_x_37) ;  /* 0x0000000000388947 */ /* 0x004fea0003800000 */
[----:B-----5:R2:W-:Y:S04]  /*7db0*/  STL [R1+0x18c], R0 ;  /* 0x00018c0001007387 */ /* 0x0205e80000100800 */
[----:B--2---:R-:W2:Y:S01]  /*7dc0*/  LDL R0, [R1+0x178] ;  /* 0x0001780001007983 */ /* 0x004ea20000100800 */
[----:B------:R-:W-:-:S04]  /*7dd0*/  UISETP.LT.AND UP0, UPT, UR10, 0x1, UPT ;  /* 0x000000010a00788c */ /* 0x000fc8000bf01270 */
[----:B------:R-:W-:-:S04]  /*7de0*/  USEL UR6, UR10, 0x1, UP0 ;  /* 0x000000010a067887 */ /* 0x000fc80008000000 */
[----:B------:R-:W-:-:S04]  /*7df0*/  UIADD3 UR6, UR5, UR10, -UR6 ;  /* 0x0000000a05067290 */ /* 0x000fc8000fffe806 */
[----:B------:R-:W-:-:S04]  /*7e00*/  UIMAD.WIDE.U32 UR16, UR6, -0x33333333, URZ ;  /* 0xcccccccd061078a5 */ /* 0x000fc8000f8e003f */
[----:B------:R-:W-:-:S04]  /*7e10*/  USHF.R.U32.HI UR16, URZ, 0x3, UR17 ;  /* 0x000000033f107899 */ /* 0x000fc80008011611 */
[----:B------:R-:W-:-:S04]  /*7e20*/  UIMAD UR6, UR16, -0xa, UR6 ;  /* 0xfffffff6100678a4 */ /* 0x000fc8000f8e0206 */
[----:B------:R-:W-:-:S04]  /*7e30*/  ULEA UR6, UR6, UR11, 0x3 ;  /* 0x0000000b06067291 */ /* 0x000fc8000f8e183f */
[----:B------:R-:W-:-:S06]  /*7e40*/  UIADD3 UR6, UR6, 0x50, URZ ;  /* 0x0000005006067890 */ /* 0x000fcc000fffe03f */
[----:B------:R-:W-:-:S05]  /*7e50*/  IMAD.U32 R24, RZ, RZ, UR6 ;  /* 0x00000006ff187e24 */ /* 0x000fca000f8e00ff */
[----:B--2---:R-:W-:Y:S02]  /*7e60*/  PRMT R24, R0, 0x654, R24 ;  /* 0x0000065400187816 */ /* 0x004fe40000000018 */
[----:B------:R2:W5:Y:S02]  /*7e70*/  LDL.LU R0, [R1+0x18c] ;  /* 0x00018c0001007983 */ /* 0x0005640000300800 */
[----:B------:R2:W-:Y:S03]  /*7e80*/  SYNCS.ARRIVE.TRANS64.RED.A1T0 RZ, [R24+URZ], RZ ;  /* 0x000000ff18ff79a7 */ /* 0x0005e6000810043f */
.L_x_37:
[----:B------:R-:W-:Y:S05]  /*7e90*/  BSYNC B0 ;  /* 0x0000000000007941 */ /* 0x000fea0003800000 */
.L_x_36:
[----:B------:R-:W-:-:S06]  /*7ea0*/  UISETP.GT.U32.AND UP0, UPT, UR7, 0x1, UPT ;  /* 0x000000010700788c */ /* 0x000fcc000bf04070 */
[----:B------:R-:W-:-:S13]  /*7eb0*/  PLOP3.LUT P0, PT, PT, PT, UP0, 0x80, 0x0 ;  /* 0x000000000000781c */ /* 0x000fda0003f0f008 */
[----:B------:R-:W-:Y:S05]  /*7ec0*/  @P0 BRA `(.L_x_34) ;  /* 0x0000000000040947 */ /* 0x000fea0003800000 */
[----:B------:R-:W-:Y:S01]  /*7ed0*/  BPT.TRAP 0x1 ;  /* 0x000000040000795c */ /* 0x000fe20000300000 */
.L_x_34:
[----:B-----5:R0:W-:Y:S01]  /*7ee0*/  STL [R1+0x190], R2 ;  /* 0x0001900201007387 */ /* 0x0201e20000100800 */
[----:B------:R-:W1:Y:S01]  /*7ef0*/  LDC R28, c[0x0][0x288] ;  /* 0x0000a200ff1c7b82 */ /* 0x000e620000000800 */
[----:B------:R-:W-:Y:S02]  /*7f00*/  UIADD3 UR11, UR10, UR5, URZ ;  /* 0x000000050a0b7290 */ /* 0x000fe4000fffe03f */
[----:B------:R2:W-:Y:S01]  /*7f10*/  STL [R1+0x18c], R0 ;  /* 0x00018c0001007387 */ /* 0x0005e20000100800 */
[----:B------:R-:W-:Y:S01]  /*7f20*/  USHF.R.S32.HI UR12, URZ, 0x1f, UR14 ;  /* 0x0000001f3f0c7899 */ /* 0x000fe2000801140e */
[----:B------:R-:W-:Y:S01]  /*7f30*/  ULDC UR20, c[0x0][0x284] ;  /* 0x0000a10000147ab9 */ /* 0x000fe20000000800 */
[----:B------:R-:W-:Y:S01]  /*7f40*/  ULDC.64 UR18, c[0x0][0x5d0] ;  /* 0x0001740000127ab9 */ /* 0x000fe20000000a00 */
[----:B0-----:R-:W0:Y:S01]  /*7f50*/  S2R R2, SR_TID.X ;  /* 0x0000000000027919 */ /* 0x001e220000002100 */
[----:B--2---:R-:W2:Y:S01]  /*7f60*/  LDL.LU R0, [R1+0x188] ;  /* 0x0001880001007983 */ /* 0x004ea20000300800 */
[----:B------:R-:W-:Y:S01]  /*7f70*/  IMAD.MOV.U32 R39, RZ, RZ, RZ ;  /* 0x000000ffff277224 */ /* 0x000fe200078e00ff */
[----:B------:R-:W-:Y:S01]  /*7f80*/  UISETP.GE.U32.AND UP1, UPT, UR10, 0xa, UPT ;  /* 0x0000000a0a00788c */ /* 0x000fe2000bf26070 */
[----:B0-----:R-:W-:-:S02]  /*7f90*/  SHF.R.U32.HI R24, RZ, 0x2, R2 ;  /* 0x00000002ff187819 */ /* 0x001fc40000011602 */
[----:B------:R-:W-:Y:S02]  /*7fa0*/  SHF.R.U32.HI R27, RZ, 0x7, R2 ;  /* 0x00000007ff1b7819 */ /* 0x000fe40000011602 */
[----:B------:R-:W-:Y:S02]  /*7fb0*/  LOP3.LUT R26, R2, 0x60, RZ, 0xc0, !PT ;  /* 0x00000060021a7812 */ /* 0x000fe400078ec0ff */
[----:B------:R-:W-:Y:S02]  /*7fc0*/  LOP3.LUT R25, R24, 0x7, RZ, 0xc0, !PT ;  /* 0x0000000718197812 */ /* 0x000fe400078ec0ff */
[----:B------:R-:W-:Y:S02]  /*7fd0*/  LOP3.LUT R24, R27, 0x1, RZ, 0xc0, !PT ;  /* 0x000000011b187812 */ /* 0x000fe400078ec0ff */
[----:B------:R-:W-:-:S03]  /*7fe0*/  SHF.R.U32.HI R26, RZ, 0x1, R26 ;  /* 0x00000001ff1a7819 */ /* 0x000fc6000001161a */
[----:B------:R-:W-:Y:S01]  /*7ff0*/  IMAD.SHL.U32 R30, R24, 0x40, RZ ;  /* 0x00000040181e7824 */ /* 0x000fe200078e00ff */
[----:B------:R-:W-:-:S04]  /*8000*/  IADD3 R27, RZ, -R26, -R25 ;  /* 0x8000001aff1b7210 */ /* 0x000fc80007ffe819 */
[----:B------:R-:W-:Y:S01]  /*8010*/  LOP3.LUT R25, R30, 0x40, R25, 0xe2, !PT ;  /* 0x000000401e197812 */ /* 0x000fe200078ee219 */
[----:B------:R-:W-:Y:S02]  /*8020*/  IMAD R43, R24, -0x40, R27 ;  /* 0xffffffc0182b7824 */ /* 0x000fe400078e021b */
[----:B--2---:R-:W-:Y:S02]  /*8030*/  IMAD R29, R0, 0xa0, RZ ;  /* 0x000000a0001d7824 */ /* 0x004fe400078e02ff */
[----:B------:R-:W2:Y:S01]  /*8040*/  LDL.LU R0, [R1+0x184] ;  /* 0x0001840001007983 */ /* 0x000ea20000300800 */
[C---:B------:R-:W-:Y:S01]  /*8050*/  LOP3.LUT R24, R2.reuse, 0x3, RZ, 0xc0, !PT ;  /* 0x0000000302187812 */ /* 0x040fe200078ec0ff */
[----:B------:R-:W-:Y:S01]  /*8060*/  IMAD.SHL.U32 R32, R2, 0x2, RZ ;  /* 0x0000000202207824 */ /* 0x000fe200078e00ff */
[----:B------:R-:W-:Y:S01]  /*8070*/  LOP3.LUT R38, R25, R26, RZ, 0xfc, !PT ;  /* 0x0000001a19267212 */ /* 0x000fe200078efcff */
[----:B------:R0:W5:Y:S01]  /*8080*/  LDL.LU R2, [R1+0x190] ;  /* 0x0001900001027983 */ /* 0x0001620000300800 */
[----:B------:R-:W-:Y:S01]  /*8090*/  UISETP.GT.U32.AND UP0, UPT, UR11, 0x9, UPT ;  /* 0x000000090b00788c */ /* 0x000fe2000bf04070 */
[----:B-1----:R-:W-:Y:S01]  /*80a0*/  IMAD R44, R24, -0x2, R28 ;  /* 0xfffffffe182c7824 */ /* 0x002fe200078e021c */
[----:B------:R-:W-:-:S02]  /*80b0*/  ISETP.GE.AND P0, PT, R29, R28, PT ;  /* 0x0000001c1d00720c */ /* 0x000fc40003f06270 */
[----:B------:R-:W-:Y:S01]  /*80c0*/  LOP3.LUT R32, R29, 0x6, R32, 0xf8, !PT ;  /* 0x000000061d207812 */ /* 0x000fe200078ef820 */
[----:B------:R-:W-:Y:S02]  /*80d0*/  UISETP.LT.U32.AND UP0, UPT, UR10, 0xa, UP0 ;  /* 0x0000000a0a00788c */ /* 0x000fe40008701070 */
[----:B------:R-:W-:Y:S01]  /*80e0*/  UIMAD UR5, UR12, UR18, URZ ;  /* 0x000000120c0572a4 */ /* 0x000fe2000f8e023f */
[----:B------:R-:W-:Y:S01]  /*80f0*/  SHF.R.S32.HI R33, RZ, 0x1f, R32 ;  /* 0x0000001fff217819 */ /* 0x000fe20000011420 */
[----:B------:R-:W-:Y:S01]  /*8100*/  UIMAD.WIDE.U32 UR16, UR11, -0x33333333, URZ ;  /* 0xcccccccd0b1078a5 */ /* 0x000fe2000f8e003f */
[C---:B--2---:R-:W-:Y:S02]  /*8110*/  IMAD R24, R0.reuse, 0xc0, RZ ;  /* 0x000000c000187824 */ /* 0x044fe400078e02ff */
[----:B------:R-:W-:Y:S02]  /*8120*/  IMAD.WIDE R38, R0, 0xc0, R38 ;  /* 0x000000c000267825 */ /* 0x000fe400078e0226 */
[----:B------:R0:W5:Y:S01]  /*8130*/  LDL.LU R0, [R1+0x18c] ;  /* 0x00018c0001007983 */ /* 0x0001620000300800 */
[----:B------:R-:W-:Y:S01]  /*8140*/  ISETP.GE.OR P0, PT, R24, UR20, P0 ;  /* 0x0000001418007c0c */ /* 0x000fe20008706670 */
[----:B------:R-:W-:Y:S01]  /*8150*/  IMAD.U32 R27, RZ, RZ, UR18 ;  /* 0x00000012ff1b7e24 */ /* 0x000fe2000f8e00ff */
[----:B------:R-:W-:-:S02]  /*8160*/  USEL UR15, URZ, 0x1, !UP0 ;  /* 0x000000013f0f7887 */ /* 0x000fc4000c000000 */
[----:B------:R-:W-:Y:S02]  /*8170*/  UIMAD UR6, UR14, UR19, UR5 ;  /* 0x000000130e0672a4 */ /* 0x000fe4000f8e0205 */
[----:B------:R-:W-:Y:S01]  /*8180*/  IMAD.WIDE.U32 R26, R27, UR14, R32 ;  /* 0x0000000e1b1a7c25 */ /* 0x000fe2000f8e0020 */
[----:B------:R-:W-:Y:S02]  /*8190*/  USHF.R.U32.HI UR16, URZ, 0x3, UR17 ;  /* 0x000000033f107899 */ /* 0x000fe40008011611 */
[----:B------:R-:W-:Y:S01]  /*81a0*/  ULOP3.LUT UR4, UR4, UR15, URZ, 0x3c, !UPT ;  /* 0x0000000f04047292 */ /* 0x000fe2000f8e3c3f */
[----:B------:R-:W-:Y:S01]  /*81b0*/  IADD3 R43, -R24, UR20, R43 ;  /* 0x00000014182b7c10 */ /* 0x000fe2000fffe12b */
[----:B------:R-:W-:Y:S01]  /*81c0*/  UIMAD UR5, UR16, -0xa, UR11 ;  /* 0xfffffff6100578a4 */ /* 0x000fe2000f8e020b */
[----:B------:R-:W-:Y:S01]  /*81d0*/  VIADD R27, R27, UR6 ;  /* 0x000000061b1b7c36 */ /* 0x000fe20008000000 */
[----:B------:R-:W-:Y:S01]  /*81e0*/  @UP1 ULOP3.LUT UR4, UR4, 0x1, UR16, 0x78, !UPT ;  /* 0x0000000104041892 */ /* 0x000fe2000f8e7810 */
[----:B------:R-:W-:-:S02]  /*81f0*/  IMAD.IADD R44, R44, 0x1, -R29 ;  /* 0x000000012c2c7824 */ /* 0x000fc400078e0a1d */
[----:B------:R-:W-:Y:S01]  /*8200*/  IMAD.MOV.U32 R42, RZ, RZ, -0x1 ;  /* 0xffffffffff2a7424 */ /* 0x000fe200078e00ff */
[----:B0-----:R-:W-:Y:S08]  /*8210*/  @P0 BRA `(.L_x_38) ;  /* 0x000000b800740947 */ /* 0x001ff00003800000 */
[----:B------:R-:W0:Y:S01]  /*8220*/  LDC.64 R28, c[0x0][0x5c8] ;  /* 0x00017200ff1c7b82 */ /* 0x000e220000000a00 */
[----:B------:R-:W-:Y:S01]  /*8230*/  ULDC.64 UR16, c[0x0][0x5c0] ;  /* 0x0001700000107ab9 */ /* 0x000fe20000000a00 */
[----:B------:R-:W-:Y:S01]  /*8240*/  BSSY B0, `(.L_x_38) ;  /* 0x0000b9a000007945 */ /* 0x000fe20003800000 */
[-C--:B0-----:R-:W-:Y:S01]  /*8250*/  IMAD R24, R39, R28.reuse, RZ ;  /* 0x0000001c27187224 */ /* 0x081fe200078e02ff */
[----:B------:R-:W-:Y:S01]  /*8260*/  SHF.L.U64.HI R34, R28, 0x3, R29 ;  /* 0x000000031c227819 */ /* 0x000fe2000001021d */
[----:B------:R-:W-:-:S04]  /*8270*/  IMAD.WIDE.U32 R26, R38, R28, R26 ;  /* 0x0000001c261a7225 */ /* 0x000fc800078e001a */
[----:B------:R-:W-:Y:S01]  /*8280*/  IMAD R25, R38, R29, R24 ;  /* 0x0000001d26197224 */ /* 0x000fe200078e0218 */
[----:B------:R-:W-:Y:S01]  /*8290*/  IADD3 R24, P3, R26, UR16, RZ ;  /* 0x000000101a187c10 */ /* 0x000fe2000ff7e0ff */
[C---:B------:R-:W-:Y:S01]  /*82a0*/  IMAD.SHL.U32 R35, R28.reuse, 0x8, RZ ;  /* 0x000000081c237824 */ /* 0x040fe200078e00ff */
[----:B------:R-:W-:Y:S01]  /*82b0*/  LEA R30, P2, R28, R26, 0x7 ;  /* 0x0000001a1c1e7211 */ /* 0x000fe200078438ff */
[----:B------:R-:W-:-:S03]  /*82c0*/  IMAD.IADD R27, R27, 0x1, R25 ;  /* 0x000000011b1b7824 */ /* 0x000fc600078e0219 */
[----:B------:R-:W-:Y:S02]  /*82d0*/  IADD3 R26, P1, P0, R26, UR16, R35 ;  /* 0x000000101a1a7c10 */ /* 0x000fe4000f83e023 */
[----:B------:R-:W-:Y:S02]  /*82e0*/  IADD3.X R25, R27, UR17, RZ, P3, !PT ;  /* 0x000000111b197c10 */ /* 0x000fe40009ffe4ff */
[----:B------:R-:W-:Y:S02]  /*82f0*/  FSETP.NEU.AND P3, PT, RZ, UR8, PT ;  /* 0x00000008ff007c0b */ /* 0x000fe4000bf6d000 */
[----:B------:R-:W-:Y:S02]  /*8300*/  LEA.HI.X R31, R28, R27, R29, 0x7, P2 ;  /* 0x0000001b1c1f7211 */ /* 0x000fe400010f3c1d */
[C---:B------:R-:W-:Y:S02]  /*8310*/  IADD3 R28, P2, R30.reuse, UR16, RZ ;  /* 0x000000101e1c7c10 */ /* 0x040fe4000ff5e0ff */
[----:B------:R-:W-:-:S02]  /*8320*/  IADD3 R30, P5, P6, R30, UR16, R35 ;  /* 0x000000101e1e7c10 */ /* 0x000fc4000febe023 */
[----:B------:R-:W-:Y:S02]  /*8330*/  IADD3.X R29, R31, UR17, RZ, P2, !PT ;  /* 0x000000111f1d7c10 */ /* 0x000fe400097fe4ff */
[--C-:B------:R-:W-:Y:S02]  /*8340*/  IADD3.X R27, R27, UR17, R34.reuse, P1, P0 ;  /* 0x000000111b1b7c10 */ /* 0x100fe40008fe0422 */
[----:B------:R-:W-:Y:S01]  /*8350*/  IADD3.X R31, R31, UR17, R34, P5, P6 ;  /* 0x000000111f1f7c10 */ /* 0x000fe2000afec422 */
[----:B------:R-:W-:Y:S06]  /*8360*/  @!P3 BRA `(.L_x_39) ;  /* 0x000000880098b947 */ /* 0x000fec0003800000 */
[----:B------:R-:W-:Y:S01]  /*8370*/  ULDC.64 UR16, c[0x0][0x5b8] ;  /* 0x00016e0000107ab9 */ /* 0x000fe20000000a00 */
[----:B------:R-:W-:Y:S01]  /*8380*/  ISETP.GE.AND P3, PT, R43, 0x1, PT ;  /* 0x000000012b00780c */ /* 0x000fe20003f66270 */
[----:B------:R-:W-:Y:S02]  /*8390*/  UIMAD UR6, UR12, UR16, URZ ;  /* 0x000000100c0672a4 */ /* 0x000fe4000f8e023f */
[----:B------:R-:W-:Y:S01]  /*83a0*/  IMAD.U32 R35, RZ, RZ, UR16 ;  /* 0x00000010ff237e24 */ /* 0x000fe2000f8e00ff */
[----:B------:R-:W-:Y:S01]  /*83b0*/  BSSY B1, `(.L_x_40) ;  /* 0x0000010000017945 */ /* 0x000fe20003800000 */
[----:B------:R-:W-:Y:S01]  /*83c0*/  ISETP.LT.OR P1, PT, R44, 0x1, !P3 ;  /* 0x000000012c00780c */ /* 0x000fe20005f21670 */
[----:B------:R-:W-:Y:S02]  /*83d0*/  UIMAD UR6, UR14, UR17, UR6 ;  /* 0x000000110e0672a4 */ /* 0x000fe4000f8e0206 */
[----:B------:R-:W-:Y:S01]  /*83e0*/  IMAD.WIDE.U32 R32, R35, UR14, R32 ;  /* 0x0000000e23207c25 */ /* 0x000fe2000f8e0020 */
[----:B------:R-:W-:Y:S01]  /*83f0*/  PRMT R34, RZ, 0x7610, R34 ;  /* 0x00007610ff227816 */ /* 0x000fe20000000022 */
[----:B------:R-:W-:Y:S01]  /*8400*/  ULDC.64 UR14, c[0x0][0x5b0] ;  /* 0x00016c00000e7ab9 */ /* 0x000fe20000000a00 */
[----:B------:R-:W-:Y:S01]  /*8410*/  ULDC.64 UR16, c[0x0][0x5a8] ;  /* 0x00016a0000107ab9 */ /* 0x000fe20000000a00 */
[----:B------:R-:W-:-:S02]  /*8420*/  IMAD.MOV.U32 R40, RZ, RZ, R32 ;  /* 0x000000ffff287224 */ /* 0x000fc400078e0020 */
[----:B------:R-:W-:Y:S02]  /*8430*/  VIADD R41, R33, UR6 ;  /* 0x0000000621297c36 */ /* 0x000fe40008000000 */
[----:B------:R-:W-:Y:S02]  /*8440*/  IMAD R35, R39, UR14, RZ ;  /* 0x0000000e27237c24 */ /* 0x000fe4000f8e02ff */
[----:B------:R-:W-:-:S04]  /*8450*/  IMAD.WIDE.U32 R32, R38, UR14, R40 ;  /* 0x0000000e26207c25 */ /* 0x000fc8000f8e0028 */
[----:B------:R-:W-:Y:S01]  /*8460*/  IMAD R35, R38, UR15, R35 ;  /* 0x0000000f26237c24 */ /* 0x000fe2000f8e0223 */
[----:B------:R-:W-:-:S04]  /*8470*/  IADD3 R32, P0, R32, UR16, RZ ;  /* 0x0000001020207c10 */ /* 0x000fc8000ff1e0ff */
[----:B------:R-:W-:Y:S01]  /*8480*/  IADD3.X R33, R33, UR17, R35, P0, !PT ;  /* 0x0000001121217c10 */ /* 0x000fe200087fe423 */
[----:B------:R-:W-:Y:S08]  /*8490*/  @P1 BRA `(.L_x_41) ;  /* 0x0000000000041947 */ /* 0x000ff00003800000 */
[----:B------:R0:W5:Y:S02]  /*84a0*/  LDG.E.U8 R34, desc[UR40][R32.64] ;  /* 0x0000002820227981 */ /* 0x000164000c1e1100 */
.L_x_41:
[----:B------:R-:W-:Y:S05]  /*84b0*/  BSYNC B1 ;  /* 0x0000000000017941 */ /* 0x000fea0003800000 */
.L_x_40:
[----:B-----5:R-:W-:Y:S01]  /*84c0*/  LOP3.LUT R34, R34, 0xff, RZ, 0xc0, !PT ;  /* 0x000000ff22227812 */ /* 0x020fe200078ec0ff */
[----:B------:R-:W-:Y:S01]  /*84d0*/  BSSY B1, `(.L_x_42) ;  /* 0x000000b000017945 */ /* 0x000fe20003800000 */
[----:B------:R-:W-:Y:S02]  /*84e0*/  ISETP.LT.OR P0, PT, R44, 0x2, !P3 ;  /* 0x000000022c00780c */ /* 0x000fe40005f01670 */
[----:B------:R-:W-:-:S05]  /*84f0*/  F2FP.F16.E4M3.UNPACK_B R34, R34 ;  /* 0x00000022ff22723e */ /* 0x000fca00020006ff */
[----:B------:R-:W-:-:S05]  /*8500*/  HADD2.F32 R34, -RZ, R34.H0_H0 ;  /* 0x20000022ff227230 */ /* 0x000fca0000004100 */
[----:B------:R-:W-:-:S04]  /*8510*/  FMUL R34, R34, UR8 ;  /* 0x0000000822227c20 */ /* 0x000fc80008400000 */
[----:B------:R-:W-:-:S05]  /*8520*/  FFMA R34, R227, UR13, R34 ;  /* 0x0000000de3227c23 */ /* 0x000fca0008000022 */
[----:B------:R-:W-:Y:S02]  /*8530*/  F2FP.SATFINITE.E4M3.F32.PACK_AB_MERGE_C R35, RZ, R34, RZ ;  /* 0x00000022ff23723e */ /* 0x000fe400048070ff */
[----:B------:R-:W-:-:S03]  /*8540*/  PRMT R34, RZ, 0x7610, R34 ;  /* 0x00007610ff227816 */ /* 0x000fc60000000022 */
[----:B------:R1:W-:Y:S01]  /*8550*/  @!P1 STG.E.U8 desc[UR40][R24.64], R35 ;  /* 0x0000002318009986 */ /* 0x0003e2000c101128 */
[----:B------:R-:W-:Y:S05]  /*8560*/  @P0 BRA `(.L_x_43) ;  /* 0x0000000000040947 */ /* 0x000fea0003800000 */
[----:B------:R2:W5:Y:S02]  /*8570*/  LDG.E.U8 R34, desc[UR40][R32.64+0x1] ;  /* 0x0000012820227981 */ /* 0x000564000c1e1100 */
.L_x_43:
[----:B------:R-:W-:Y:S05]  /*8580*/  BSYNC B1 ;  /* 0x0000000000017941 */ /* 0x000fea0003800000 */
.L_x_42:
[----:B-----5:R-:W-:Y:S01]  /*8590*/  LOP3.LUT R34, R34, 0xff, RZ, 0xc0, !PT ;  /* 0x000000ff22227812 */ /* 0x020fe200078ec0ff */
[----:B------:R-:W-:Y:S01]  /*85a0*/  BSSY B1, `(.L_x_44) ;  /* 0x0000013000017945 */ /* 0x000fe20003800000 */
[----:B------:R-:W-:Y:S02]  /*85b0*/  IADD3 R45, P1, R38, 0x8, RZ ;  /* 0x00000008262d7810 */ /* 0x000fe40007f3e0ff */
[----:B------:R-:W-:Y:S02]  /*85c0*/  F2FP.F16.E4M3.UNPACK_B R34, R34 ;  /* 0x00000022ff22723e */ /* 0x000fe400020006ff */
[----:B------:R-:W-:Y:S01]  /*85d0*/  ISETP.GE.AND P2, PT, R43, 0x9, PT ;  /* 0x000000092b00780c */ /* 0x000fe20003f46270 */
[----:B-1----:R-:W-:Y:S02]  /*85e0*/  IMAD.X R35, RZ, RZ, R39, P1 ;  /* 0x000000ffff237224 */ /* 0x002fe400008e0627 */
[----:B------:R-:W-:Y:S01]  /*85f0*/  HADD2.F32 R34, -RZ, R34.H0_H0 ;  /* 0x20000022ff227230 */ /* 0x000fe20000004100 */
[----:B------:R-:W-:Y:S01]  /*8600*/  ISETP.LT.OR P5, PT, R44, 0x1, !P2 ;  /* 0x000000012c00780c */ /* 0x000fe200057a1670 */
[----:B------:R-:W-:-:S03]  /*8610*/  IMAD R36, R35, UR14, RZ ;  /* 0x0000000e23247c24 */ /* 0x000fc6000f8e02ff */
[----:B------:R-:W-:Y:S01]  /*8620*/  FMUL R37, R34, UR8 ;  /* 0x0000000822257c20 */ /* 0x000fe20008400000 */
[----:B------:R-:W-:-:S04]  /*8630*/  IMAD.WIDE.U32 R34, R45, UR14, R40 ;  /* 0x0000000e2d227c25 */ /* 0x000fc8000f8e0028 */
[----:B------:R-:W-:Y:S01]  /*8640*/  FFMA R37, R226, UR13, R37 ;  /* 0x0000000de2257c23 */ /* 0x000fe20008000025 */
[--C-:B------:R-:W-:Y:S01]  /*8650*/  IMAD R45, R45, UR15, R36.reuse ;  /* 0x0000000f2d2d7c24 */ /* 0x100fe2000f8e0224 */
[----:B------:R-:W-:Y:S02]  /*8660*/  IADD3 R34, P1, R34, UR16, RZ ;  /* 0x0000001022227c10 */ /* 0x000fe4000ff3e0ff */
[----:B------:R-:W-:Y:S02]  /*8670*/  PRMT R36, RZ, 0x7610, R36 ;  /* 0x00007610ff247816 */ /* 0x000fe40000000024 */
[----:B------:R-:W-:Y:S02]  /*8680*/  F2FP.SATFINITE.E4M3.F32.PACK_AB_MERGE_C R37, RZ, R37, RZ ;  /* 0x00000025ff25723e */ /* 0x000fe400048070ff */
[----:B------:R-:W-:-:S03]  /*8690*/  IADD3.X R35, R35, UR17, R45, P1, !PT ;  /* 0x0000001123237c10 */ /* 0x000fc60008ffe42d */
[----:B------:R1:W-:Y:S01]  /*86a0*/  @!P0 STG.E.U8 desc[UR40][R24.64+0x1], R37 ;  /* 0x0000012518008986 */ /* 0x0003e2000c101128 */
[----:B------:R-:W-:Y:S05]  /*86b0*/  @P5 BRA `(.L_x_45) ;  /* 0x0000000000045947 */ /* 0x000fea0003800000 */
[----:B------:R0:W5:Y:S02]  /*86c0*/  LDG.E.U8 R36, desc[UR40][R34.64] ;  /* 0x0000002822247981 */ /* 0x000164000c1e1100 */
.L_x_45:
[----:B------:R-:W-:Y:S05]  /*86d0*/  BSYNC B1 ;  /* 0x0000000000017941 */ /* 0x000fea0003800000 */
.L_x_44:
[----:B-----5:R-:W-:Y:S01]  /*86e0*/  LOP3.LUT R36, R36, 0xff, RZ, 0xc0, !PT ;  /* 0x000000ff24247812 */ /* 0x020fe200078ec0ff */
[----:B------:R-:W-:Y:S01]  /*86f0*/  BSSY B1, `(.L_x_46) ;  /* 0x000000b000017945 */ /* 0x000fe20003800000 */
[----:B------:R-:W-:Y:S02]  /*8700*/  ISETP.LT.OR P0, PT, R44, 0x2, !P2 ;  /* 0x000000022c00780c */ /* 0x000fe40005701670 */
[----:B------:R-:W-:-:S05]  /*8710*/  F2FP.F16.E4M3.UNPACK_B R36, R36 ;  /* 0x00000024ff24723e */ /* 0x000fca00020006ff */
[----:B------:R-:W-:-:S05]  /*8720*/  HADD2.F32 R36, -RZ, R36.H0_H0 ;  /* 0x20000024ff247230 */ /* 0x000fca0000004100 */
[----:B------:R-:W-:-:S04]  /*8730*/  FMUL R36, R36, UR8 ;  /* 0x0000000824247c20 */ /* 0x000fc80008400000 */
[----:B------:R-:W-:-:S05]  /*8740*/  FFMA R36, R225, UR13, R36 ;  /* 0x0000000de1247c23 */ /* 0x000fca0008000024 */
[----:B-1----:R-:W-:Y:S02]  /*8750*/  F2FP.SATFINITE.E4M3.F32.PACK_AB_MERGE_C R37, RZ, R36, RZ ;  /* 0x00000024ff25723e */ /* 0x002fe400048070ff */
[----:B------:R-:W-:-:S03]  /*8760*/  PRMT R36, RZ, 0x7610, R36 ;  /* 0x00007610ff247816 */ /* 0x000fc60000000024 */
[----:B------:R1:W-:Y:S01]  /*8770*/  @!P5 STG.E.U8 desc[UR40][R26.64], R37 ;  /* 0x000000251a00d986 */ /* 0x0003e2000c101128 */
[----:B------:R-:W-:Y:S05]  /*8780*/  @P0 BRA `(.L_x_47) ;  /* 0x0000000000040947 */ /* 0x000fea0003800000 */
[----:B------:R0:W5:Y:S02]  /*8790*/  LDG.E.U8 R36, desc[UR40][R34.64+0x1] ;  /* 0x0000012822247981 */ /* 0x000164000c1e1100 */
.L_x_47:
[----:B------:R-:W-:Y:S05]  /*87a0*/  BSYNC B1 ;  /* 0x0000000000017941 */ /* 0x000fea0003800000 */
.L_x_46:
[----:B-----5:R-:W-:Y:S01]  /*87b0*/  LOP3.LUT R36, R36, 0xff, RZ, 0xc0, !PT ;  /* 0x000000ff24247812 */ /* 0x020fe200078ec0ff */
[----:B------:R-:W-:Y:S01]  /*87c0*/  BSSY B1, `(.L_x_48) ;  /* 0x000000b000017945 */ /* 0x000fe20003800000 */
[----:B------:R-:W-:Y:S02]  /*87d0*/  ISETP.LT.OR P1, PT, R44, 0x9, !P3 ;  /* 0x000000092c00780c */ /* 0x000fe40005f21670 */
[----:B------:R-:W-:-:S05]  /*87e0*/  F2FP.F16.E4M3.UNPACK_B R36, R36 ;  /* 0x00000024ff24723e */ /* 0x000fca00020006ff */
[----:B------:R-:W-:-:S05]  /*87f0*/  HADD2.F32 R36, -RZ, R36.H0_H0 ;  /* 0x20000024ff247230 */ /* 0x000fca0000004100 */
[----:B-1----:R-:W-:Y:S01]  /*8800*/  FMUL R37, R36, UR8 ;  /* 0x0000000824257c20 */ /* 0x002fe20008400000 */
[----:B------:R-:W-:-:S03]  /*8810*/  PRMT R36, RZ, 0x7610, R36 ;  /* 0x00007610ff247816 */ /* 0x000fc60000000024 */
[----:B------:R-:W-:-:S05]  /*8820*/  FFMA R37, R224, UR13, R37 ;  /* 0x0000000de0257c23 */ /* 0x000fca0008000025 */
[----:B------:R-:W-:-:S05]  /*8830*/  F2FP.SATFINITE.E4M3.F32.PACK_AB_MERGE_C R37, RZ, R37, RZ ;  /* 0x00000025ff25723e */ /* 0x000fca00048070ff */
[----:B------:R1:W-:Y:S01]  /*8840*/  @!P0 STG.E.U8 desc[UR40][R26.64+0x1], R37 ;  /* 0x000001251a008986 */ /* 0x0003e2000c101128 */
[----:B------:R-:W-:Y:S05]  /*8850*/  @P1 BRA `(.L_x_49) ;  /* 0x0000000000041947 */ /* 0x000fea0003800000 */
[----:B------:R0:W5:Y:S02]  /*8860*/  LDG.E.U8 R36, desc[UR40][R32.64+0x8] ;  /* 0x0000082820247981 */ /* 0x000164000c1e1100 */
.L_x_49:
[----:B------:R-:W-:Y:S05]  /*8870*/  BSYNC B1 ;  /* 0x0000000000017941 */ /* 0x000fea0003800000 */
.L_x_48:
        /* <DEDUP_REMOVED lines=12> */
.L_x_51:
[----:B------:R-:W-:Y:S05]  /*8940*/  BSYNC B1 ;  /* 0x0000000000017941 */ /* 0x000fea0003800000 */
.L_x_50:
        /* <DEDUP_REMOVED lines=12> */
.L_x_53:
[----:B------:R-:W-:Y:S05]  /*8a10*/  BSYNC B1 ;  /* 0x0000000000017941 */ /* 0x000fea0003800000 */
.L_x_52:
        /* <DEDUP_REMOVED lines=12> */
.L_x_55:
[----:B------:R-:W-:Y:S05]  /*8ae0*/  BSYNC B1 ;  /* 0x0000000000017941 */ /* 0x000fea0003800000 */
.L_x_54:
        /* <DEDUP_REMOVED lines=12> */
.L_x_57:
[----:B------:R-:W-:Y:S05]  /*8bb0*/  BSYNC B1 ;  /* 0x0000000000017941 */ /* 0x000fea0003800000 */
.L_x_56:
        /* <DEDUP_REMOVED lines=12> */
.L_x_59:
[----:B------:R-:W-:Y:S05]  /*8c80*/  BSYNC B1 ;  /* 0x0000000000017941 */ /* 0x000fea0003800000 */
.L_x_58:
        /* <DEDUP_REMOVED lines=12> */
.L_x_61:
[----:B------:R-:W-:Y:S05]  /*8d50*/  BSYNC B1 ;  /* 0x0000000000017941 */ /* 0x000fea0003800000 */
.L_x_60:
        /* <DEDUP_REMOVED lines=12> */
.L_x_63:
[----:B------:R-:W-:Y:S05]  /*8e20*/  BSYNC B1 ;  /* 0x0000000000017941 */ /* 0x000fea0003800000 */
.L_x_62:
        /* <DEDUP_REMOVED lines=12> */
.L_x_65:
[----:B------:R-:W-:Y:S05]  /*8ef0*/  BSYNC B1 ;  /* 0x0000000000017941 */ /* 0x000fea0003800000 */
.L_x_64:
        /* <DEDUP_REMOVED lines=12> */
.L_x_67:
[----:B------:R-:W-:Y:S05]  /*8fc0*/  BSYNC B1 ;  /* 0x0000000000017941 */ /* 0x000fea0003800000 */
.L_x_66:
        /* <DEDUP_REMOVED lines=12> */
.L_x_69:
[----:B------:R-:W-:Y:S05]  /*9090*/  BSYNC B1 ;  /* 0x0000000000017941 */ /* 0x000fea0003800000 */
.L_x_68:
        /* <DEDUP_REMOVED lines=12> */
.L_x_71:
[----:B------:R-:W-:Y:S05]  /*9160*/  BSYNC B1 ;  /* 0x0000000000017941 */ /* 0x000fea0003800000 */
.L_x_70:
        /* <DEDUP_REMOVED lines=12> */
[----:B------:R-:W-:Y:S01]  /*9230*/  IMAD R47, R47, UR15, R46 ;  /* 0x0000000f2f2f7c24 */ /* 0x000fe2000f8e022e */
[----:B------:R-:W-:-:S03]  /*9240*/  IADD3 R36, P6, R36, UR16, RZ ;  /* 0x0000001024247c10 */ /* 0x000fc6000ffde0ff */
[----:B------:R-:W-:Y:S02]  /*9250*/  F2FP.SATFINITE.E4M3.F32.PACK_AB_MERGE_C R49, RZ, R45, RZ ;  /* 0x0000002dff31723e */ /* 0x000fe400048070ff */
[----:B------:R-:W-:Y:S02]  /*9260*/  IADD3.X R37, R37, UR17, R47, P6, !PT ;  /* 0x0000001125257c10 */ /* 0x000fe4000b7fe42f */
[----:B------:R-:W-:Y:S01]  /*9270*/  PRMT R45, RZ, 0x7610, R45 ;  /* 0x00007610ff2d7816 */ /* 0x000fe2000000002d */
[----:B------:R1:W-:Y:S01]  /*9280*/  @!P5 STG.E.U8 desc[UR40][R26.64+0x19], R49 ;  /* 0x000019311a00d986 */ /* 0x0003e2000c101128 */
[----:B------:R-:W-:Y:S05]  /*9290*/  @P0 BRA `(.L_x_73) ;  /* 0x0000000000040947 */ /* 0x000fea0003800000 */
[----:B------:R0:W5:Y:S02]  /*92a0*/  LDG.E.U8 R45, desc[UR40][R36.64] ;  /* 0x00000028242d7981 */ /* 0x000164000c1e1100 */
.L_x_73:
[----:B------:R-:W-:Y:S05]  /*92b0*/  BSYNC B1 ;  /* 0x0000000000017941 */ /* 0x000fea0003800000 */
.L_x_72:
[----:B-----5:R-:W-:Y:S01]  /*92c0*/  LOP3.LUT R45, R45, 0xff, RZ, 0xc0, !PT ;  /* 0x000000ff2d2d7812 */ /* 0x020fe200078ec0ff */
[----:B------:R-:W-:Y:S01]  /*92d0*/  BSSY B1, `(.L_x_74) ;  /* 0x000000b000017945 */ /* 0x000fe20003800000 */
[----:B------:R-:W-:Y:S02]  /*92e0*/  ISETP.LT.OR P5, PT, R44, 0x2, !P1 ;  /* 0x000000022c00780c */ /* 0x000fe40004fa1670 */
[----:B------:R-:W-:-:S05]  /*92f0*/  F2FP.F16.E4M3.UNPACK_B R45, R45 ;  /* 0x0000002dff2d723e */ /* 0x000fca00020006ff */
[----:B------:R-:W-:-:S05]  /*9300*/  HADD2.F32 R45, -RZ, R45.H0_H0 ;  /* 0x2000002dff2d7230 */ /* 0x000fca0000004100 */
[----:B------:R-:W-:Y:S01]  /*9310*/  FMUL R46, R45, UR8 ;  /* 0x000000082d2e7c20 */ /* 0x000fe20008400000 */
[----:B------:R-:W-:-:S03]  /*9320*/  PRMT R45, RZ, 0x7610, R45 ;  /* 0x00007610ff2d7816 */ /* 0x000fc6000000002d */
[----:B------:R-:W-:-:S05]  /*9330*/  FFMA R46, R211, UR13, R46 ;  /* 0x0000000dd32e7c23 */ /* 0x000fca000800002e */
[----:B------:R-:W-:-:S05]  /*9340*/  F2FP.SATFINITE.E4M3.F32.PACK_AB_MERGE_C R47, RZ, R46, RZ ;  /* 0x0000002eff2f723e */ /* 0x000fca00048070ff */
[----:B------:R0:W-:Y:S01]  /*9350*/  @!P0 STG.E.U8 desc[UR40][R28.64], R47 ;  /* 0x0000002f1c008986 */ /* 0x0001e2000c101128 */
[----:B------:R-:W-:Y:S05]  /*9360*/  @P5 BRA `(.L_x_75) ;  /* 0x0000000000045947 */ /* 0x000fea0003800000 */
[----:B------:R0:W5:Y:S02]  /*9370*/  LDG.E.U8 R45, desc[UR40][R36.64+0x1] ;  /* 0x00000128242d7981 */ /* 0x000164000c1e1100 */
.L_x_75:
[----:B------:R-:W-:Y:S05]  /*9380*/  BSYNC B1 ;  /* 0x0000000000017941 */ /* 0x000fea0003800000 */
.L_x_74:
[----:B-----5:R-:W-:Y:S01]  /*9390*/  LOP3.LUT R45, R45, 0xff, RZ, 0xc0, !PT ;  /* 0x000000ff2d2d7812 */ /* 0x020fe200078ec0ff */
[----:B------:R-:W-:Y:S01]  /*93a0*/  BSSY B1, `(.L_x_76) ;  /* 0x0000013000017945 */ /* 0x000fe20003800000 */
[----:B0-----:R-:W-:Y:S02]  /*93b0*/  IADD3 R47, P0, R38, 0x88, RZ ;  /* 0x00000088262f7810 */ /* 0x001fe40007f1e0ff */
[----:B------:R-:W-:-:S03]  /*93c0*/  F2FP.F16.E4M3.UNPACK_B R45, R45 ;  /* 0x0000002dff2d723e */ /* 0x000fc600020006ff */
[----:B------:R-:W-:Y:S01]  /*93d0*/  IMAD.X R38, RZ, RZ, R39, P0 ;  /* 0x000000ffff267224 */ /* 0x000fe200000e0627 */
[----:B------:R-:W-:Y:S01]  /*93e0*/  ISETP.GE.AND P0, PT, R43, 0x89, PT ;  /* 0x000000892b00780c */ /* 0x000fe20003f06270 */
[----:B------:R-:W-:Y:S02]  /*93f0*/  HADD2.F32 R45, -RZ, R45.H0_H0 ;  /* 0x2000002dff2d7230 */ /* 0x000fe40000004100 */
[----:B------:R-:W-:Y:S02]  /*9400*/  IMAD R38, R38, UR14, RZ ;  /* 0x0000000e26267c24 */ /* 0x000fe4000f8e02ff */
[----:B------:R-:W-:-:S04]  /*9410*/  IMAD.WIDE.U32 R40, R47, UR14, R40 ;  /* 0x0000000e2f287c25 */ /* 0x000fc8000f8e0028 */
[----:B------:R-:W-:Y:S01]  /*9420*/  FMUL R45, R45, UR8 ;  /* 0x000000082d2d7c20 */ /* 0x000fe20008400000 */
[----:B------:R-:W-:-:S03]  /*9430*/  IMAD R47, R47, UR15, R38 ;  /* 0x0000000f2f2f7c24 */ /* 0x000fc6000f8e0226 */
[----:B------:R-:W-:Y:S01]  /*9440*/  FFMA R45, R210, UR13, R45 ;  /* 0x0000000dd22d7c23 */ /* 0x000fe2000800002d */
[----:B------:R-:W-:Y:S02]  /*9450*/  IADD3 R38, P6, R40, UR16, RZ ;  /* 0x0000001028267c10 */ /* 0x000fe4000ffde0ff */
[----:B------:R-:W-:Y:S02]  /*9460*/  PRMT R40, RZ, 0x7610, R40 ;  /* 0x00007610ff287816 */ /* 0x000fe40000000028 */
[----:B------:R-:W-:Y:S02]  /*9470*/  F2FP.SATFINITE.E4M3.F32.PACK_AB_MERGE_C R45, RZ, R45, RZ ;  /* 0x0000002dff2d723e */ /* 0x000fe400048070ff */
[----:B------:R-:W-:-:S03]  /*9480*/  IADD3.X R39, R41, UR17, R47, P6, !PT ;  /* 0x0000001129277c10 */ /* 0x000fc6000b7fe42f */
[----:B------:R0:W-:Y:S01]  /*9490*/  @!P5 STG.E.U8 desc[UR40][R28.64+0x1], R45 ;  /* 0x0000012d1c00d986 */ /* 0x0001e2000c101128 */
[----:B------:R-:W-:-:S13]  /*94a0*/  ISETP.LT.OR P5, PT, R44, 0x1, !P0 ;  /* 0x000000012c00780c */ /* 0x000fda00047a1670 */
[----:B0-----:R-:W-:Y:S05]  /*94b0*/  @P5 BRA `(.L_x_77) ;  /* 0x0000000000045947 */ /* 0x001fea0003800000 */
[----:B------:R0:W5:Y:S02]  /*94c0*/  LDG.E.U8 R40, desc[UR40][R38.64] ;  /* 0x0000002826287981 */ /* 0x000164000c1e1100 */
.L_x_77:
[----:B------:R-:W-:Y:S05]  /*94d0*/  BSYNC B1 ;  /* 0x0000000000017941 */ /* 0x000fea0003800000 */
.L_x_76:
        /* <DEDUP_REMOVED lines=12> */
.L_x_79:
[----:B------:R-:W-:Y:S05]  /*95a0*/  BSYNC B1 ;  /* 0x0000000000017941 */ /* 0x000fea0003800000 */
.L_x_78:
[----:B-----5:R-:W-:Y:S01]  /*95b0*/  LOP3.LUT R40, R40, 0xff, RZ, 0xc0, !PT ;  /* 0x000000ff28287812 */ /* 0x020fe200078ec0ff */
[----:B------:R-:W-:Y:S01]  /*95c0*/  BSSY B1, `(.L_x_80) ;  /* 0x000000b000017945 */ /* 0x000fe20003800000 */
[----:B------:R-:W-:Y:S02]  /*95d0*/  ISETP.LT.OR P5, PT, R44, 0x9, !P1 ;  /* 0x000000092c00780c */ /* 0x000fe40004fa1670 */
[----:B------:R-:W-:-:S05]  /*95e0*/  F2FP.F16.E4M3.UNPACK_B R40, R40 ;  /* 0x00000028ff28723e */ /* 0x000fca00020006ff */
[----:B------:R-:W-:-:S05]  /*95f0*/  HADD2.F32 R40, -RZ, R40.H0_H0 ;  /* 0x20000028ff287230 */ /* 0x000fca0000004100 */
[----:B0-----:R-:W-:Y:S01]  /*9600*/  FMUL R41, R40, UR8 ;  /* 0x0000000828297c20 */ /* 0x001fe20008400000 */
[----:B------:R-:W-:-:S03]  /*9610*/  PRMT R40, RZ, 0x7610, R40 ;  /* 0x00007610ff287816 */ /* 0x000fc60000000028 */
[----:B------:R-:W-:-:S05]  /*9620*/  FFMA R41, R208, UR13, R41 ;  /* 0x0000000dd0297c23 */ /* 0x000fca0008000029 */
[----:B------:R-:W-:-:S05]  /*9630*/  F2FP.SATFINITE.E4M3.F32.PACK_AB_MERGE_C R41, RZ, R41, RZ ;  /* 0x00000029ff29723e */ /* 0x000fca00048070ff */
[----:B------:R0:W-:Y:S01]  /*9640*/  @!P6 STG.E.U8 desc[UR40][R30.64+0x1], R41 ;  /* 0x000001291e00e986 */ /* 0x0001e2000c101128 */
[----:B------:R-:W-:Y:S05]  /*9650*/  @P5 BRA `(.L_x_81) ;  /* 0x0000000000045947 */ /* 0x000fea0003800000 */
[----:B------:R0:W5:Y:S02]  /*9660*/  LDG.E.U8 R40, desc[UR40][R36.64+0x8] ;  /* 0x0000082824287981 */ /* 0x000164000c1e1100 */
.L_x_81:
[----:B------:R-:W-:Y:S05]  /*9670*/  BSYNC B1 ;  /* 0x0000000000017941 */ /* 0x000fea0003800000 */
.L_x_80:
[----:B-----5:R-:W-:Y:S01]  /*9680*/  LOP3.LUT R40, R40, 0xff, RZ, 0xc0, !PT ;  /* 0x000000ff28287812 */ /* 0x020fe200078ec0ff */
[----:B------:R-:W-:Y:S01]  /*9690*/  BSSY B1, `(.L_x_82) ;  /* 0x000000b000017945 */ /* 0x000fe20003800000 */
[----:B------:R-:W-:Y:S02]  /*96a0*/  ISETP.LT.OR P6, PT, R44, 0xa, !P1 ;  /* 0x0000000a2c00780c */ /* 0x000fe40004fc1670 */
[----:B------:R-:W-:-:S05]  /*96b0*/  F2FP.F16.E4M3.UNPACK_B R40, R40 ;  /* 0x00000028ff28723e */ /* 0x000fca00020006ff */
[----:B------:R-:W-:-:S05]  /*96c0*/  HADD2.F32 R40, -RZ, R40.H0_H0 ;  /* 0x20000028ff287230 */ /* 0x000fca0000004100 */
[----:B------:R-:W-:-:S04]  /*96d0*/  FMUL R40, R40, UR8 ;  /* 0x0000000828287c20 */ /* 0x000fc80008400000 */
[----:B------:R-:W-:-:S05]  /*96e0*/  FFMA R40, R207, UR13, R40 ;  /* 0x0000000dcf287c23 */ /* 0x000fca0008000028 */
[----:B0-----:R-:W-:Y:S02]  /*96f0*/  F2FP.SATFINITE.E4M3.F32.PACK_AB_MERGE_C R41, RZ, R40, RZ ;  /* 0x00000028ff29723e */ /* 0x001fe400048070ff */
[----:B------:R-:W-:-:S03]  /*9700*/  PRMT R40, RZ, 0x7610, R40 ;  /* 0x00007610ff287816 */ /* 0x000fc60000000028 */
[----:B------:R0:W-:Y:S01]  /*9710*/  @!P5 STG.E.U8 desc[UR40][R28.64+0x8], R41 ;  /* 0x000008291c00d986 */ /* 0x0001e2000c101128 */
[----:B------:R-:W-:Y:S05]  /*9720*/  @P6 BRA `(.L_x_83) ;  /* 0x0000000000046947 */ /* 0x000fea0003800000 */
[----:B------:R0:W5:Y:S02]  /*9730*/  LDG.E.U8 R40, desc[UR40][R36.64+0x9] ;  /* 0x0000092824287981 */ /* 0x000164000c1e1100 */
.L_x_83:
[----:B------:R-:W-:Y:S05]  /*9740*/  BSYNC B1 ;  /* 0x0000000000017941 */ /* 0x000fea0003800000 */
.L_x_82:
        /* <DEDUP_REMOVED lines=12> */
.L_x_85:
[----:B------:R-:W-:Y:S05]  /*9810*/  BSYNC B1 ;  /* 0x0000000000017941 */ /* 0x000fea0003800000 */
.L_x_84:
        /* <DEDUP_REMOVED lines=12> */
.L_x_87:
[----:B------:R-:W-:Y:S05]  /*98e0*/  BSYNC B1 ;  /* 0x0000000000017941 */ /* 0x000fea0003800000 */
.L_x_86:
        /* <DEDUP_REMOVED lines=12> */
.L_x_89:
[----:B------:R-:W-:Y:S05]  /*99b0*/  BSYNC B1 ;  /* 0x0000000000017941 */ /* 0x000fea0003800000 */
.L_x_88:
        /* <DEDUP_REMOVED lines=12> */
.L_x_91:
[----:B------:R-:W-:Y:S05]  /*9a80*/  BSYNC B1 ;  /* 0x0000000000017941 */ /* 0x000fea0003800000 */
.L_x_90:
        /* <DEDUP_REMOVED lines=12> */
.L_x_93:
[----:B------:R-:W-:Y:S05]  /*9b50*/  BSYNC B1 ;  /* 0x0000000000017941 */ /* 0x000fea0003800000 */
.L_x_92:
        /* <DEDUP_REMOVED lines=12> */
.L_x_95:
[----:B------:R-:W-:Y:S05]  /*9c20*/  BSYNC B1 ;  /* 0x0000000000017941 */ /* 0x000fea0003800000 */
.L_x_94:
        /* <DEDUP_REMOVED lines=12> */
.L_x_97:
[----:B------:R-:W-:Y:S05]  /*9cf0*/  BSYNC B1 ;  /* 0x0000000000017941 */ /* 0x000fea0003800000 */
.L_x_96:
        /* <DEDUP_REMOVED lines=12> */
.L_x_99:
[----:B------:R-:W-:Y:S05]  /*9dc0*/  BSYNC B1 ;  /* 0x0000000000017941 */ /* 0x000fea0003800000 */
.L_x_98:
        /* <DEDUP_REMOVED lines=12> */
.L_x_101:
[----:B------:R-:W-:Y:S05]  /*9e90*/  BSYNC B1 ;  /* 0x0000000000017941 */ /* 0x000fea0003800000 */
.L_x_100:
        /* <DEDUP_REMOVED lines=12> */
.L_x_103:
[----:B------:R-:W-:Y:S05]  /*9f60*/  BSYNC B1 ;  /* 0x0000000000017941 */ /* 0x000fea0003800000 */
.L_x_102:
        /* <DEDUP_REMOVED lines=12> */
.L_x_105:
[----:B------:R-:W-:Y:S05]  /*a030*/  BSYNC B1 ;  /* 0x0000000000017941 */ /* 0x000fea0003800000 */
.L_x_104:
        /* <DEDUP_REMOVED lines=12> */
.L_x_107:
[----:B------:R-:W-:Y:S05]  /*a100*/  BSYNC B1 ;  /* 0x0000000000017941 */ /* 0x000fea0003800000 */
.L_x_106:
        /* <DEDUP_REMOVED lines=12> */
.L_x_109:
[----:B------:R-:W-:Y:S05]  /*a1d0*/  BSYNC B1 ;  /* 0x0000000000017941 */ /* 0x000fea0003800000 */
.L_x_108:
        /* <DEDUP_REMOVED lines=12> */
.L_x_111:
[----:B------:R-:W-:Y:S05]  /*a2a0*/  BSYNC B1 ;  /* 0x0000000000017941 */ /* 0x000fea0003800000 */
.L_x_110:
        /* <DEDUP_REMOVED lines=12> */
.L_x_113:
[----:B------:R-:W-:Y:S05]  /*a370*/  BSYNC B1 ;  /* 0x0000000000017941 */ /* 0x000fea0003800000 */
.L_x_112:
        /* <DEDUP_REMOVED lines=12> */
.L_x_115:
[----:B------:R-:W-:Y:S05]  /*a440*/  BSYNC B1 ;  /* 0x0000000000017941 */ /* 0x000fea0003800000 */
.L_x_114:
        /* <DEDUP_REMOVED lines=12> */
.L_x_117:
[----:B------:R-:W-:Y:S05]  /*a510*/  BSYNC B1 ;  /* 0x0000000000017941 */ /* 0x000fea0003800000 */
.L_x_116:
        /* <DEDUP_REMOVED lines=12> */
.L_x_119:
[----:B------:R-:W-:Y:S05]  /*a5e0*/  BSYNC B1 ;  /* 0x0000000000017941 */ /* 0x000fea0003800000 */
.L_x_118:
        /* <DEDUP_REMOVED lines=12> */
.L_x_121:
[----:B------:R-:W-:Y:S05]  /*a6b0*/  BSYNC B1 ;  /* 0x0000000000017941 */ /* 0x000fea0003800000 */
.L_x_120:
        /* <DEDUP_REMOVED lines=12> */
.L_x_123:
[----:B------:R-:W-:Y:S05]  /*a780*/  BSYNC B1 ;  /* 0x0000000000017941 */ /* 0x000fea0003800000 */
.L_x_122:
        /* <DEDUP_REMOVED lines=12> */
.L_x_125:
[----:B------:R-:W-:Y:S05]  /*a850*/  BSYNC B1 ;  /* 0x0000000000017941 */ /* 0x000fea0003800000 */
.L_x_124:
        /* <DEDUP_REMOVED lines=12> */
.L_x_127:
[----:B------:R-:W-:Y:S05]  /*a920*/  BSYNC B1 ;  /* 0x0000000000017941 */ /* 0x000fea0003800000 */
.L_x_126:
        /* <DEDUP_REMOVED lines=12> */
.L_x_129:
[----:B------:R-:W-:Y:S05]  /*a9f0*/  BSYNC B1 ;  /* 0x0000000000017941 */ /* 0x000fea0003800000 */
.L_x_128:
[----:B-----5:R-:W-:Y:S01]  /*aa00*/  LOP3.LUT R40, R40, 0xff, RZ, 0xc0, !PT ;  /* 0x000000ff28287812 */ /* 0x020fe200078ec0ff */
[----:B------:R-:W-:Y:S01]  /*aa10*/  BSSY B1, `(.L_x_130) ;  /* 0x000000b000017945 */ /* 0x000fe20003800000 */
[----:B------:R-:W-:Y:S02]  /*aa20*/  ISETP.LT.OR P6, PT, R44, 0x3a, !P3 ;  /* 0x0000003a2c00780c */ /* 0x000fe40005fc1670 */
[----:B------:R-:W-:-:S05]  /*aa30*/  F2FP.F16.E4M3.UNPACK_B R40, R40 ;  /* 0x00000028ff28723e */ /* 0x000fca00020006ff */
[----:B------:R-:W-:-:S05]  /*aa40*/  HADD2.F32 R40, -RZ, R40.H0_H0 ;  /* 0x20000028ff287230 */ /* 0x000fca0000004100 */
[----:B------:R-:W-:-:S04]  /*aa50*/  FMUL R40, R40, UR8 ;  /* 0x0000000828287c20 */ /* 0x000fc80008400000 */
[----:B------:R-:W-:Y:S01]  /*aa60*/  FFMA R40, R23, UR13, R40 ;  /* 0x0000000d17287c23 */ /* 0x000fe20008000028 */
[----:B------:R-:W-:-:S04]  /*aa70*/  PRMT R23, RZ, 0x7610, R23 ;  /* 0x00007610ff177816 */ /* 0x000fc80000000017 */
[----:B0-----:R-:W-:-:S05]  /*aa80*/  F2FP.SATFINITE.E4M3.F32.PACK_AB_MERGE_C R41, RZ, R40, RZ ;  /* 0x00000028ff29723e */ /* 0x001fca00048070ff */
[----:B------:R0:W-:Y:S01]  /*aa90*/  @!P5 STG.E.U8 desc[UR40][R24.64+0x38], R41 ;  /* 0x000038291800d986 */ /* 0x0001e2000c101128 */
[----:B------:R-:W-:Y:S05]  /*aaa0*/  @P6 BRA `(.L_x_131) ;  /* 0x0000000000046947 */ /* 0x000fea0003800000 */
[----:B------:R0:W5:Y:S02]  /*aab0*/  LDG.E.U8 R23, desc[UR40][R32.64+0x39] ;  /* 0x0000392820177981 */ /* 0x000164000c1e1100 */
.L_x_131:
[----:B------:R-:W-:Y:S05]  /*aac0*/  BSYNC B1 ;  /* 0x0000000000017941 */ /* 0x000fea0003800000 */
.L_x_130:
        /* <DEDUP_REMOVED lines=8> */
[----:B------:R-:W-:-:S05]  /*ab50*/  F2FP.SATFINITE.E4M3.F32.PACK_AB_MERGE_C R23, RZ, R23, RZ ;  /* 0x00000017ff17723e */ /* 0x000fca00048070ff */
[----:B------:R0:W-:Y:S01]  /*ab60*/  @!P6 STG.E.U8 desc[UR40][R24.64+0x39], R23 ;  /* 0x000039171800e986 */ /* 0x0001e2000c101128 */
[----:B------:R-:W-:Y:S05]  /*ab70*/  @P5 BRA `(.L_x_133) ;  /* 0x0000000000045947 */ /* 0x000fea0003800000 */
[----:B------:R0:W5:Y:S02]  /*ab80*/  LDG.E.U8 R22, desc[UR40][R34.64+0x38] ;  /* 0x0000382822167981 */ /* 0x000164000c1e1100 */
.L_x_133:
[----:B------:R-:W-:Y:S05]  /*ab90*/  BSYNC B1 ;  /* 0x0000000000017941 */ /* 0x000fea0003800000 */
.L_x_132:
        /* <DEDUP_REMOVED lines=12> */
.L_x_135:
[----:B------:R-:W-:Y:S05]  /*ac60*/  BSYNC B1 ;  /* 0x0000000000017941 */ /* 0x000fea0003800000 */
.L_x_134:
        /* <DEDUP_REMOVED lines=12> */
.L_x_137:
[----:B------:R-:W-:Y:S05]  /*ad30*/  BSYNC B1 ;  /* 0x0000000000017941 */ /* 0x000fea0003800000 */
.L_x_136:
        /* <DEDUP_REMOVED lines=12> */
.L_x_139:
[----:B------:R-:W-:Y:S05]  /*ae00*/  BSYNC B1 ;  /* 0x0000000000017941 */ /* 0x000fea0003800000 */
.L_x_138:
        /* <DEDUP_REMOVED lines=12> */
.L_x_141:
[----:B------:R-:W-:Y:S05]  /*aed0*/  BSYNC B1 ;  /* 0x0000000000017941 */ /* 0x000fea0003800000 */
.L_x_140:
        /* <DEDUP_REMOVED lines=12> */
.L_x_143:
[----:B------:R-:W-:Y:S05]  /*afa0*/  BSYNC B1 ;  /* 0x0000000000017941 */ /* 0x000fea0003800000 */
.L_x_142:
        /* <DEDUP_REMOVED lines=12> */
.L_x_145:
[----:B------:R-:W-:Y:S05]  /*b070*/  BSYNC B1 ;  /* 0x0000000000017941 */ /* 0x000fea0003800000 */
.L_x_144:
        /* <DEDUP_REMOVED lines=12> */
.L_x_147:
[----:B------:R-:W-:Y:S05]  /*b140*/  BSYNC B1 ;  /* 0x0000000000017941 */ /* 0x000fea0003800000 */
.L_x_146:
        /* <DEDUP_REMOVED lines=12> */
.L_x_149:
[----:B------:R-:W-:Y:S05]  /*b210*/  BSYNC B1 ;  /* 0x0000000000017941 */ /* 0x000fea0003800000 */
.L_x_148:
        /* <DEDUP_REMOVED lines=12> */
.L_x_151:
[----:B------:R-:W-:Y:S05]  /*b2e0*/  BSYNC B1 ;  /* 0x0000000000017941 */ /* 0x000fea0003800000 */
.L_x_150:
        /* <DEDUP_REMOVED lines=12> */
.L_x_153:
[----:B------:R-:W-:Y:S05]  /*b3b0*/  BSYNC B1 ;  /* 0x0000000000017941 */ /* 0x000fea0003800000 */
.L_x_152:
        /* <DEDUP_REMOVED lines=12> */
.L_x_155:
[----:B------:R-:W-:Y:S05]  /*b480*/  BSYNC B1 ;  /* 0x0000000000017941 */ /* 0x000fea0003800000 */
.L_x_154:
        /* <DEDUP_REMOVED lines=12> */
.L_x_157:
[----:B------:R-:W-:Y:S05]  /*b550*/  BSYNC B1 ;  /* 0x0000000000017941 */ /* 0x000fea0003800000 */
.L_x_156:
        /* <DEDUP_REMOVED lines=12> */
.L_x_159:
[----:B------:R-:W-:Y:S05]  /*b620*/  BSYNC B1 ;  /* 0x0000000000017941 */ /* 0x000fea0003800000 */
.L_x_158:
        /* <DEDUP_REMOVED lines=12> */
.L_x_161:
[----:B------:R-:W-:Y:S05]  /*b6f0*/  BSYNC B1 ;  /* 0x0000000000017941 */ /* 0x000fea0003800000 */
.L_x_160:
        /* <DEDUP_REMOVED lines=12> */
.L_x_163:
[----:B------:R-:W-:Y:S05]  /*b7c0*/  BSYNC B1 ;  /* 0x0000000000017941 */ /* 0x000fea0003800000 */
.L_x_162:
        /* <DEDUP_REMOVED lines=12> */
.L_x_165:
[----:B------:R-:W-:Y:S05]  /*b890*/  BSYNC B1 ;  /* 0x0000000000017941 */ /* 0x000fea0003800000 */
.L_x_164:
        /* <DEDUP_REMOVED lines=12> */
.L_x_167:
[----:B------:R-:W-:Y:S05]  /*b960*/  BSYNC B1 ;  /* 0x0000000000017941 */ /* 0x000fea0003800000 */
.L_x_166:
        /* <DEDUP_REMOVED lines=12> */
.L_x_169:
[----:B------:R-:W-:Y:S05]  /*ba30*/  BSYNC B1 ;  /* 0x0000000000017941 */ /* 0x000fea0003800000 */
.L_x_168:
        /* <DEDUP_REMOVED lines=12> */
.L_x_171:
[----:B------:R-:W-:Y:S05]  /*bb00*/  BSYNC B1 ;  /* 0x0000000000017941 */ /* 0x000fea0003800000 */
.L_x_170:
        /* <DEDUP_REMOVED lines=12> */
.L_x_173:
[----:B------:R-:W-:Y:S05]  /*bbd0*/  BSYNC B1 ;  /* 0x0000000000017941 */ /* 0x000fea0003800000 */
.L_x_172:
[----:B-----5:R-:W-:Y:S01]  /*bbe0*/  LOP3.LUT R2, R2, 0xff, RZ, 0xc0, !PT ;  /* 0x000000ff02027812 */ /* 0x020fe200078ec0ff */
[----:B------:R-:W-:Y:S01]  /*bbf0*/  BSSY B1, `(.L_x_174) ;  /* 0x000000b000017945 */ /* 0x000fe20003800000 */
[----:B------:R-:W-:Y:S02]  /*bc00*/  ISETP.LT.OR P6, PT, R44, 0x42, !P2 ;  /* 0x000000422c00780c */ /* 0x000fe400057c1670 */
[----:B------:R-:W-:-:S05]  /*bc10*/  F2FP.F16.E4M3.UNPACK_B R2, R2 ;  /* 0x00000002ff02723e */ /* 0x000fca00020006ff */
[----:B------:R-:W-:-:S05]  /*bc20*/  HADD2.F32 R2, -RZ, R2.H0_H0 ;  /* 0x20000002ff027230 */ /* 0x000fca0000004100 */
[----:B0-----:R-:W-:-:S04]  /*bc30*/  FMUL R3, R2, UR8 ;  /* 0x0000000802037c20 */ /* 0x001fc80008400000 */
[----:B------:R-:W-:Y:S01]  /*bc40*/  FFMA R3, R0, UR13, R3 ;  /* 0x0000000d00037c23 */ /* 0x000fe20008000003 */
[----:B------:R-:W-:-:S04]  /*bc50*/  PRMT R0, RZ, 0x7610, R0 ;  /* 0x00007610ff007816 */ /* 0x000fc80000000000 */
[----:B------:R-:W-:-:S05]  /*bc60*/  F2FP.SATFINITE.E4M3.F32.PACK_AB_MERGE_C R3, RZ, R3, RZ ;  /* 0x00000003ff03723e */ /* 0x000fca00048070ff */
[----:B------:R0:W-:Y:S01]  /*bc70*/  @!P5 STG.E.U8 desc[UR40][R26.64+0x40], R3 ;  /* 0x000040031a00d986 */ /* 0x0001e2000c101128 */
[----:B------:R-:W-:Y:S05]  /*bc80*/  @P6 BRA `(.L_x_175) ;  /* 0x0000000000046947 */ /* 0x000fea0003800000 */
[----:B------:R0:W5:Y:S02]  /*bc90*/  LDG.E.U8 R0, desc[UR40][R34.64+0x41] ;  /* 0x0000412822007981 */ /* 0x000164000c1e1100 */
.L_x_175:
[----:B------:R-:W-:Y:S05]  /*bca0*/  BSYNC B1 ;  /* 0x0000000000017941 */ /* 0x000fea0003800000 */
.L_x_174:
[----:B------:R-:W2:Y:S01]  /*bcb0*/  LDL.LU R2, [R1] ;  /* 0x0000000001027983 */ /* 0x000ea20000300800 */
[----:B-----5:R-:W-:Y:S01]  /*bcc0*/  LOP3.LUT R0, R0, 0xff, RZ, 0xc0, !PT ;  /* 0x000000ff00007812 */ /* 0x020fe200078ec0ff */
[----:B------:R-:W-:Y:S01]  /*bcd0*/  BSSY B1, `(.L_x_176) ;  /* 0x000000b000017945 */ /* 0x000fe20003800000 */
[----:B------:R-:W-:Y:S02]  /*bce0*/  ISETP.LT.OR P5, PT, R44, 0x49, !P3 ;  /* 0x000000492c00780c */ /* 0x000fe40005fa1670 */
[----:B------:R-:W-:-:S05]  /*bcf0*/  F2FP.F16.E4M3.UNPACK_B R0, R0 ;  /* 0x00000000ff00723e */ /* 0x000fca00020006ff */
[----:B------:R-:W-:-:S05]  /*bd00*/  HADD2.F32 R0, -RZ, R0.H0_H0 ;  /* 0x20000000ff007230 */ /* 0x000fca0000004100 */
[----:B------:R-:W-:-:S04]  /*bd10*/  FMUL R0, R0, UR8 ;  /* 0x0000000800007c20 */ /* 0x000fc80008400000 */
[----:B--2---:R-:W-:-:S05]  /*bd20*/  FFMA R0, R2, UR13, R0 ;  /* 0x0000000d02007c23 */ /* 0x004fca0008000000 */
[----:B0-----:R-:W-:Y:S02]  /*bd30*/  F2FP.SATFINITE.E4M3.F32.PACK_AB_MERGE_C R3, RZ, R0, RZ ;  /* 0x00000000ff03723e */ /* 0x001fe400048070ff */
[----:B------:R-:W-:-:S03]  /*bd40*/  PRMT R0, RZ, 0x7610, R0 ;  /* 0x00007610ff007816 */ /* 0x000fc60000000000 */
[----:B------:R0:W-:Y:S01]  /*bd50*/  @!P6 STG.E.U8 desc[UR40][R26.64+0x41], R3 ;  /* 0x000041031a00e986 */ /* 0x0001e2000c101128 */
[----:B------:R-:W-:Y:S05]  /*bd60*/  @P5 BRA `(.L_x_177) ;  /* 0x0000000000045947 */ /* 0x000fea0003800000 */
[----:B------:R2:W5:Y:S02]  /*bd70*/  LDG.E.U8 R0, desc[UR40][R32.64+0x48] ;  /* 0x0000482820007981 */ /* 0x000564000c1e1100 */
.L_x_177:
[----:B------:R-:W-:Y:S05]  /*bd80*/  BSYNC B1 ;  /* 0x0000000000017941 */ /* 0x000fea0003800000 */
.L_x_176:
[----:B------:R-:W3:Y:S01]  /*bd90*/  LDL.LU R2, [R1+0x4] ;  /* 0x0000040001027983 */ /* 0x000ee20000300800 */
[----:B-----5:R-:W-:Y:S01]  /*bda0*/  LOP3.LUT R0, R0, 0xff, RZ, 0xc0, !PT ;  /* 0x000000ff00007812 */ /* 0x020fe200078ec0ff */
[----:B------:R-:W-:Y:S01]  /*bdb0*/  BSSY B1, `(.L_x_178) ;  /* 0x000000b000017945 */ /* 0x000fe20003800000 */
[----:B------:R-:W-:Y:S02]  /*bdc0*/  ISETP.LT.OR P6, PT, R44, 0x4a, !P3 ;  /* 0x0000004a2c00780c */ /* 0x000fe40005fc1670 */
[----:B------:R-:W-:-:S05]  /*bdd0*/  F2FP.F16.E4M3.UNPACK_B R0, R0 ;  /* 0x00000000ff00723e */ /* 0x000fca00020006ff */
[----:B------:R-:W-:-:S05]  /*bde0*/  HADD2.F32 R0, -RZ, R0.H0_H0 ;  /* 0x20000000ff007230 */ /* 0x000fca0000004100 */
[----:B------:R-:W-:-:S04]  /*bdf0*/  FMUL R0, R0, UR8 ;  /* 0x0000000800007c20 */ /* 0x000fc80008400000 */
[----:B---3--:R-:W-:-:S05]  /*be00*/  FFMA R0, R2, UR13, R0 ;  /* 0x0000000d02007c23 */ /* 0x008fca0008000000 */
[----:B0-----:R-:W-:Y:S02]  /*be10*/  F2FP.SATFINITE.E4M3.F32.PACK_AB_MERGE_C R3, RZ, R0, RZ ;  /* 0x00000000ff03723e */ /* 0x001fe400048070ff */
[----:B------:R-:W-:-:S03]  /*be20*/  PRMT R0, RZ, 0x7610, R0 ;  /* 0x00007610ff007816 */ /* 0x000fc60000000000 */
[----:B------:R0:W-:Y:S01]  /*be30*/  @!P5 STG.E.U8 desc[UR40][R24.64+0x48], R3 ;  /* 0x000048031800d986 */ /* 0x0001e2000c101128 */
[----:B------:R-:W-:Y:S05]  /*be40*/  @P6 BRA `(.L_x_179) ;  /* 0x0000000000046947 */ /* 0x000fea0003800000 */
[----:B------:R3:W5:Y:S02]  /*be50*/  LDG.E.U8 R0, desc[UR40][R32.64+0x49] ;  /* 0x0000492820007981 */ /* 0x000764000c1e1100 */
.L_x_179:
[----:B------:R-:W-:Y:S05]  /*be60*/  BSYNC B1 ;  /* 0x0000000000017941 */ /* 0x000fea0003800000 */
.L_x_178:
[----:B------:R-:W2:Y:S01]  /*be70*/  LDL.LU R2, [R1+0x8] ;  /* 0x0000080001027983 */ /* 0x000ea20000300800 */
        /* <DEDUP_REMOVED lines=12> */
.L_x_181:
[----:B------:R-:W-:Y:S05]  /*bf40*/  BSYNC B1 ;  /* 0x0000000000017941 */ /* 0x000fea0003800000 */
.L_x_180:
        /* <DEDUP_REMOVED lines=13> */
.L_x_183:
[----:B------:R-:W-:Y:S05]  /*c020*/  BSYNC B1 ;  /* 0x0000000000017941 */ /* 0x000fea0003800000 */
.L_x_182:
        /* <DEDUP_REMOVED lines=13> */
.L_x_185:
[----:B------:R-:W-:Y:S05]  /*c100*/  BSYNC B1 ;  /* 0x0000000000017941 */ /* 0x000fea0003800000 */
.L_x_184:
        /* <DEDUP_REMOVED lines=13> */
.L_x_187:
[----:B------:R-:W-:Y:S05]  /*c1e0*/  BSYNC B1 ;  /* 0x0000000000017941 */ /* 0x000fea0003800000 */
.L_x_186:
        /* <DEDUP_REMOVED lines=13> */
.L_x_189:
[----:B------:R-:W-:Y:S05]  /*c2c0*/  BSYNC B1 ;  /* 0x0000000000017941 */ /* 0x000fea0003800000 */
.L_x_188:
        /* <DEDUP_REMOVED lines=13> */
.L_x_191:
[----:B------:R-:W-:Y:S05]  /*c3a0*/  BSYNC B1 ;  /* 0x0000000000017941 */ /* 0x000fea0003800000 */
.L_x_190:
        /* <DEDUP_REMOVED lines=13> */
.L_x_193:
[----:B------:R-:W-:Y:S05]  /*c480*/  BSYNC B1 ;  /* 0x0000000000017941 */ /* 0x000fea0003800000 */
.L_x_192:
        /* <DEDUP_REMOVED lines=13> */
.L_x_195:
[----:B------:R-:W-:Y:S05]  /*c560*/  BSYNC B1 ;  /* 0x0000000000017941 */ /* 0x000fea0003800000 */
.L_x_194:
        /* <DEDUP_REMOVED lines=13> */
.L_x_197:
[----:B------:R-:W-:Y:S05]  /*c640*/  BSYNC B1 ;  /* 0x0000000000017941 */ /* 0x000fea0003800000 */
.L_x_196:
        /* <DEDUP_REMOVED lines=13> */
.L_x_199:
[----:B------:R-:W-:Y:S05]  /*c720*/  BSYNC B1 ;  /* 0x0000000000017941 */ /* 0x000fea0003800000 */
.L_x_198:
        /* <DEDUP_REMOVED lines=13> */
.L_x_201:
[----:B------:R-:W-:Y:S05]  /*c800*/  BSYNC B1 ;  /* 0x0000000000017941 */ /* 0x000fea0003800000 */
.L_x_200:
        /* <DEDUP_REMOVED lines=13> */
.L_x_203:
[----:B------:R-:W-:Y:S05]  /*c8e0*/  BSYNC B1 ;  /* 0x0000000000017941 */ /* 0x000fea0003800000 */
.L_x_202:
        /* <DEDUP_REMOVED lines=13> */
.L_x_205:
[----:B------:R-:W-:Y:S05]  /*c9c0*/  BSYNC B1 ;  /* 0x0000000000017941 */ /* 0x000fea0003800000 */
.L_x_204:
        /* <DEDUP_REMOVED lines=13> */
.L_x_207:
[----:B------:R-:W-:Y:S05]  /*caa0*/  BSYNC B1 ;  /* 0x0000000000017941 */ /* 0x000fea0003800000 */
.L_x_206:
        /* <DEDUP_REMOVED lines=13> */
.L_x_209:
[----:B------:R-:W-:Y:S05]  /*cb80*/  BSYNC B1 ;  /* 0x0000000000017941 */ /* 0x000fea0003800000 */
.L_x_208:
        /* <DEDUP_REMOVED lines=13> */
.L_x_211:
[----:B------:R-:W-:Y:S05]  /*cc60*/  BSYNC B1 ;  /* 0x0000000000017941 */ /* 0x000fea0003800000 */
.L_x_210:
        /* <DEDUP_REMOVED lines=13> */
.L_x_213:
[----:B------:R-:W-:Y:S05]  /*cd40*/  BSYNC B1 ;  /* 0x0000000000017941 */ /* 0x000fea0003800000 */
.L_x_212:
        /* <DEDUP_REMOVED lines=13> */
.L_x_215:
[----:B------:R-:W-:Y:S05]  /*ce20*/  BSYNC B1 ;  /* 0x0000000000017941 */ /* 0x000fea0003800000 */
.L_x_214:
        /* <DEDUP_REMOVED lines=13> */
.L_x_217:
[----:B------:R-:W-:Y:S05]  /*cf00*/  BSYNC B1 ;  /* 0x0000000000017941 */ /* 0x000fea0003800000 */
.L_x_216:
        /* <DEDUP_REMOVED lines=13> */
.L_x_219:
[----:B------:R-:W-:Y:S05]  /*cfe0*/  BSYNC B1 ;  /* 0x0000000000017941 */ /* 0x000fea0003800000 */
.L_x_218:
        /* <DEDUP_REMOVED lines=13> */
.L_x_221:
[----:B------:R-:W-:Y:S05]  /*d0c0*/  BSYNC B1 ;  /* 0x0000000000017941 */ /* 0x000fea0003800000 */
.L_x_220:
        /* <DEDUP_REMOVED lines=13> */
.L_x_223:
[----:B------:R-:W-:Y:S05]  /*d1a0*/  BSYNC B1 ;  /* 0x0000000000017941 */ /* 0x000fea0003800000 */
.L_x_222:
        /* <DEDUP_REMOVED lines=13> */
.L_x_225:
[----:B------:R-:W-:Y:S05]  /*d280*/  BSYNC B1 ;  /* 0x0000000000017941 */ /* 0x000fea0003800000 */
.L_x_224:
        /* <DEDUP_REMOVED lines=13> */
.L_x_227:
[----:B------:R-:W-:Y:S05]  /*d360*/  BSYNC B1 ;  /* 0x0000000000017941 */ /* 0x000fea0003800000 */
.L_x_226:
        /* <DEDUP_REMOVED lines=13> */
.L_x_229:
[----:B------:R-:W-:Y:S05]  /*d440*/  BSYNC B1 ;  /* 0x0000000000017941 */ /* 0x000fea0003800000 */
.L_x_228:
        /* <DEDUP_REMOVED lines=13> */
.L_x_231:
[----:B------:R-:W-:Y:S05]  /*d520*/  BSYNC B1 ;  /* 0x0000000000017941 */ /* 0x000fea0003800000 */
.L_x_230:
        /* <DEDUP_REMOVED lines=13> */
.L_x_233:
[----:B------:R-:W-:Y:S05]  /*d600*/  BSYNC B1 ;  /* 0x0000000000017941 */ /* 0x000fea0003800000 */
.L_x_232:
        /* <DEDUP_REMOVED lines=13> */
.L_x_235:
[----:B------:R-:W-:Y:S05]  /*d6e0*/  BSYNC B1 ;  /* 0x0000000000017941 */ /* 0x000fea0003800000 */
.L_x_234:
        /* <DEDUP_REMOVED lines=13> */
.L_x_237:
[----:B------:R-:W-:Y:S05]  /*d7c0*/  BSYNC B1 ;  /* 0x0000000000017941 */ /* 0x000fea0003800000 */
.L_x_236:
        /* <DEDUP_REMOVED lines=13> */
.L_x_239:
[----:B------:R-:W-:Y:S05]  /*d8a0*/  BSYNC B1 ;  /* 0x0000000000017941 */ /* 0x000fea0003800000 */
.L_x_238:
        /* <DEDUP_REMOVED lines=13> */
.L_x_241:
[----:B------:R-:W-:Y:S05]  /*d980*/  BSYNC B1 ;  /* 0x0000000000017941 */ /* 0x000fea0003800000 */
.L_x_240:
        /* <DEDUP_REMOVED lines=13> */
.L_x_243:
[----:B------:R-:W-:Y:S05]  /*da60*/  BSYNC B1 ;  /* 0x0000000000017941 */ /* 0x000fea0003800000 */
.L_x_242:
        /* <DEDUP_REMOVED lines=13> */
.L_x_245:
[----:B------:R-:W-:Y:S05]  /*db40*/  BSYNC B1 ;  /* 0x0000000000017941 */ /* 0x000fea0003800000 */
.L_x_244:
        /* <DEDUP_REMOVED lines=13> */
.L_x_247:
[----:B------:R-:W-:Y:S05]  /*dc20*/  BSYNC B1 ;  /* 0x0000000000017941 */ /* 0x000fea0003800000 */
.L_x_246:
        /* <DEDUP_REMOVED lines=13> */
.L_x_249:
[----:B------:R-:W-:Y:S05]  /*dd00*/  BSYNC B1 ;  /* 0x0000000000017941 */ /* 0x000fea0003800000 */
.L_x_248:
        /* <DEDUP_REMOVED lines=13> */
.L_x_251:
[----:B------:R-:W-:Y:S05]  /*dde0*/  BSYNC B1 ;  /* 0x0000000000017941 */ /* 0x000fea0003800000 */
.L_x_250:
        /* <DEDUP_REMOVED lines=13> */
.L_x_253:
[----:B------:R-:W-:Y:S05]  /*dec0*/  BSYNC B1 ;  /* 0x0000000000017941 */ /* 0x000fea0003800000 */
.L_x_252:
        /* <DEDUP_REMOVED lines=13> */
.L_x_255:
[----:B------:R-:W-:Y:S05]  /*dfa0*/  BSYNC B1 ;  /* 0x0000000000017941 */ /* 0x000fea0003800000 */
.L_x_254:
        /* <DEDUP_REMOVED lines=13> */
.L_x_257:
[----:B------:R-:W-:Y:S05]  /*e080*/  BSYNC B1 ;  /* 0x0000000000017941 */ /* 0x000fea0003800000 */
.L_x_256:
        /* <DEDUP_REMOVED lines=13> */
.L_x_259:
[----:B------:R-:W-:Y:S05]  /*e160*/  BSYNC B1 ;  /* 0x0000000000017941 */ /* 0x000fea0003800000 */
.L_x_258:
        /* <DEDUP_REMOVED lines=13> */
.L_x_261:
[----:B------:R-:W-:Y:S05]  /*e240*/  BSYNC B1 ;  /* 0x0000000000017941 */ /* 0x000fea0003800000 */
.L_x_260:
        /* <DEDUP_REMOVED lines=13> */
.L_x_263:
[----:B------:R-:W-:Y:S05]  /*e320*/  BSYNC B1 ;  /* 0x0000000000017941 */ /* 0x000fea0003800000 */
.L_x_262:
        /* <DEDUP_REMOVED lines=13> */
.L_x_265:
[----:B------:R-:W-:Y:S05]  /*e400*/  BSYNC B1 ;  /* 0x0000000000017941 */ /* 0x000fea0003800000 */
.L_x_264:
        /* <DEDUP_REMOVED lines=13> */
.L_x_267:
[----:B------:R-:W-:Y:S05]  /*e4e0*/  BSYNC B1 ;  /* 0x0000000000017941 */ /* 0x000fea0003800000 */
.L_x_266:
        /* <DEDUP_REMOVED lines=13> */
.L_x_269:
[----:B------:R-:W-:Y:S05]  /*e5c0*/  BSYNC B1 ;  /* 0x0000000000017941 */ /* 0x000fea0003800000 */
.L_x_268:
        /* <DEDUP_REMOVED lines=13> */
.L_x_271:
[----:B------:R-:W-:Y:S05]  /*e6a0*/  BSYNC B1 ;  /* 0x0000000000017941 */ /* 0x000fea0003800000 */
.L_x_270:
        /* <DEDUP_REMOVED lines=13> */
.L_x_273:
[----:B------:R-:W-:Y:S05]  /*e780*/  BSYNC B1 ;  /* 0x0000000000017941 */ /* 0x000fea0003800000 */
.L_x_272:
        /* <DEDUP_REMOVED lines=13> */
.L_x_275:
[----:B------:R-:W-:Y:S05]  /*e860*/  BSYNC B1 ;  /* 0x0000000000017941 */ /* 0x000fea0003800000 */
.L_x_274:
        /* <DEDUP_REMOVED lines=13> */
.L_x_277:
[----:B------:R-:W-:Y:S05]  /*e940*/  BSYNC B1 ;  /* 0x0000000000017941 */ /* 0x000fea0003800000 */
.L_x_276:
        /* <DEDUP_REMOVED lines=13> */
.L_x_279:
[----:B------:R-:W-:Y:S05]  /*ea20*/  BSYNC B1 ;  /* 0x0000000000017941 */ /* 0x000fea0003800000 */
.L_x_278:
        /* <DEDUP_REMOVED lines=13> */
.L_x_281:
[----:B------:R-:W-:Y:S05]  /*eb00*/  BSYNC B1 ;  /* 0x0000000000017941 */ /* 0x000fea0003800000 */
.L_x_280:
        /* <DEDUP_REMOVED lines=13> */
.L_x_283:
[----:B------:R-:W-:Y:S05]  /*ebe0*/  BSYNC B1 ;  /* 0x0000000000017941 */ /* 0x000fea0003800000 */
.L_x_282:
        /* <DEDUP_REMOVED lines=13> */
.L_x_285:
[----:B------:R-:W-:Y:S05]  /*ecc0*/  BSYNC B1 ;  /* 0x0000000000017941 */ /* 0x000fea0003800000 */
.L_x_284:
        /* <DEDUP_REMOVED lines=13> */
.L_x_287:
[----:B------:R-:W-:Y:S05]  /*eda0*/  BSYNC B1 ;  /* 0x0000000000017941 */ /* 0x000fea0003800000 */
.L_x_286:
        /* <DEDUP_REMOVED lines=13> */
.L_x_289:
[----:B------:R-:W-:Y:S05]  /*ee80*/  BSYNC B1 ;  /* 0x0000000000017941 */ /* 0x000fea0003800000 */
.L_x_288:
        /* <DEDUP_REMOVED lines=13> */
.L_x_291:
[----:B------:R-:W-:Y:S05]  /*ef60*/  BSYNC B1 ;  /* 0x0000000000017941 */ /* 0x000fea0003800000 */
.L_x_290:
        /* <DEDUP_REMOVED lines=13> */
.L_x_293:
[----:B------:R-:W-:Y:S05]  /*f040*/  BSYNC B1 ;  /* 0x0000000000017941 */ /* 0x000fea0003800000 */
.L_x_292:
        /* <DEDUP_REMOVED lines=13> */
.L_x_295:
[----:B------:R-:W-:Y:S05]  /*f120*/  BSYNC B1 ;  /* 0x0000000000017941 */ /* 0x000fea0003800000 */
.L_x_294:
        /* <DEDUP_REMOVED lines=13> */
.L_x_297:
[----:B------:R-:W-:Y:S05]  /*f200*/  BSYNC B1 ;  /* 0x0000000000017941 */ /* 0x000fea0003800000 */
.L_x_296:
        /* <DEDUP_REMOVED lines=13> */
.L_x_299:
[----:B------:R-:W-:Y:S05]  /*f2e0*/  BSYNC B1 ;  /* 0x0000000000017941 */ /* 0x000fea0003800000 */
.L_x_298:
        /* <DEDUP_REMOVED lines=13> */
.L_x_301:
[----:B------:R-:W-:Y:S05]  /*f3c0*/  BSYNC B1 ;  /* 0x0000000000017941 */ /* 0x000fea0003800000 */
.L_x_300:
        /* <DEDUP_REMOVED lines=13> */
.L_x_303:
[----:B------:R-:W-:Y:S05]  /*f4a0*/  BSYNC B1 ;  /* 0x0000000000017941 */ /* 0x000fea0003800000 */
.L_x_302:
        /* <DEDUP_REMOVED lines=13> */
.L_x_305:
[----:B------:R-:W-:Y:S05]  /*f580*/  BSYNC B1 ;  /* 0x0000000000017941 */ /* 0x000fea0003800000 */
.L_x_304:
        /* <DEDUP_REMOVED lines=13> */
.L_x_307:
[----:B------:R-:W-:Y:S05]  /*f660*/  BSYNC B1 ;  /* 0x0000000000017941 */ /* 0x000fea0003800000 */
.L_x_306:
        /* <DEDUP_REMOVED lines=13> */
.L_x_309:
[----:B------:R-:W-:Y:S05]  /*f740*/  BSYNC B1 ;  /* 0x0000000000017941 */ /* 0x000fea0003800000 */
.L_x_308:
        /* <DEDUP_REMOVED lines=13> */
.L_x_311:
[----:B------:R-:W-:Y:S05]  /*f820*/  BSYNC B1 ;  /* 0x0000000000017941 */ /* 0x000fea0003800000 */
.L_x_310:
        /* <DEDUP_REMOVED lines=13> */
.L_x_313:
[----:B------:R-:W-:Y:S05]  /*f900*/  BSYNC B1 ;  /* 0x0000000000017941 */ /* 0x000fea0003800000 */
.L_x_312:
        /* <DEDUP_REMOVED lines=13> */
.L_x_315:
[----:B------:R-:W-:Y:S05]  /*f9e0*/  BSYNC B1 ;  /* 0x0000000000017941 */ /* 0x000fea0003800000 */
.L_x_314:
        /* <DEDUP_REMOVED lines=13> */
.L_x_317:
[----:B------:R-:W-:Y:S05]  /*fac0*/  BSYNC B1 ;  /* 0x0000000000017941 */ /* 0x000fea0003800000 */
.L_x_316:
        /* <DEDUP_REMOVED lines=13> */
.L_x_319:
[----:B------:R-:W-:Y:S05]  /*fba0*/  BSYNC B1 ;  /* 0x0000000000017941 */ /* 0x000fea0003800000 */
.L_x_318:
        /* <DEDUP_REMOVED lines=13> */
.L_x_321:
[----:B------:R-:W-:Y:S05]  /*fc80*/  BSYNC B1 ;  /* 0x0000000000017941 */ /* 0x000fea0003800000 */
.L_x_320:
        /* <DEDUP_REMOVED lines=13> */
.L_x_323:
[----:B------:R-:W-:Y:S05]  /*fd60*/  BSYNC B1 ;  /* 0x0000000000017941 */ /* 0x000fea0003800000 */
.L_x_322:
        /* <DEDUP_REMOVED lines=13> */
.L_x_325:
[----:B------:R-:W-:Y:S05]  /*fe40*/  BSYNC B1 ;  /* 0x0000000000017941 */ /* 0x000fea0003800000 */
.L_x_324:
        /* <DEDUP_REMOVED lines=13> */
.L_x_327:
[----:B------:R-:W-:Y:S05]  /*ff20*/  BSYNC B1 ;  /* 0x0000000000017941 */ /* 0x000fea0003800000 */
.L_x_326:
        /* <DEDUP_REMOVED lines=13> */
.L_x_329:
[----:B------:R-:W-:Y:S05]  /*10000*/  BSYNC B1 ;  /* 0x0000000000017941 */ /* 0x000fea0003800000 */
.L_x_328:
        /* <DEDUP_REMOVED lines=13> */
.L_x_331:
[----:B------:R-:W-:Y:S05]  /*100e0*/  BSYNC B1 ;  /* 0x0000000000017941 */ /* 0x000fea0003800000 */
.L_x_330:
        /* <DEDUP_REMOVED lines=13> */
.L_x_333:
[----:B------:R-:W-:Y:S05]  /*101c0*/  BSYNC B1 ;  /* 0x0000000000017941 */ /* 0x000fea0003800000 */
.L_x_332:
        /* <DEDUP_REMOVED lines=13> */
.L_x_335:
[----:B------:R-:W-:Y:S05]  /*102a0*/  BSYNC B1 ;  /* 0x0000000000017941 */ /* 0x000fea0003800000 */
.L_x_334:
        /* <DEDUP_REMOVED lines=13> */
.L_x_337:
[----:B------:R-:W-:Y:S05]  /*10380*/  BSYNC B1 ;  /* 0x0000000000017941 */ /* 0x000fea0003800000 */
.L_x_336:
        /* <DEDUP_REMOVED lines=13> */
.L_x_339:
[----:B------:R-:W-:Y:S05]  /*10460*/  BSYNC B1 ;  /* 0x0000000000017941 */ /* 0x000fea0003800000 */
.L_x_338:
        /* <DEDUP_REMOVED lines=13> */
.L_x_341:
[----:B------:R-:W-:Y:S05]  /*10540*/  BSYNC B1 ;  /* 0x0000000000017941 */ /* 0x000fea0003800000 */
.L_x_340:
        /* <DEDUP_REMOVED lines=13> */
.L_x_343:
[----:B------:R-:W-:Y:S05]  /*10620*/  BSYNC B1 ;  /* 0x0000000000017941 */ /* 0x000fea0003800000 */
.L_x_342:
        /* <DEDUP_REMOVED lines=13> */
.L_x_345:
[----:B------:R-:W-:Y:S05]  /*10700*/  BSYNC B1 ;  /* 0x0000000000017941 */ /* 0x000fea0003800000 */
.L_x_344:
        /* <DEDUP_REMOVED lines=13> */
.L_x_347:
[----:B------:R-:W-:Y:S05]  /*107e0*/  BSYNC B1 ;  /* 0x0000000000017941 */ /* 0x000fea0003800000 */
.L_x_346:
        /* <DEDUP_REMOVED lines=13> */
.L_x_349:
[----:B------:R-:W-:Y:S05]  /*108c0*/  BSYNC B1 ;  /* 0x0000000000017941 */ /* 0x000fea0003800000 */
.L_x_348:
        /* <DEDUP_REMOVED lines=13> */
.L_x_351:
[----:B------:R-:W-:Y:S05]  /*109a0*/  BSYNC B1 ;  /* 0x0000000000017941 */ /* 0x000fea0003800000 */
.L_x_350:
        /* <DEDUP_REMOVED lines=13> */
.L_x_353:
[----:B------:R-:W-:Y:S05]  /*10a80*/  BSYNC B1 ;  /* 0x0000000000017941 */ /* 0x000fea0003800000 */
.L_x_352:
        /* <DEDUP_REMOVED lines=13> */
.L_x_355:
[----:B------:R-:W-:Y:S05]  /*10b60*/  BSYNC B1 ;  /* 0x0000000000017941 */ /* 0x000fea0003800000 */
.L_x_354:
        /* <DEDUP_REMOVED lines=13> */
.L_x_357:
[----:B------:R-:W-:Y:S05]  /*10c40*/  BSYNC B1 ;  /* 0x0000000000017941 */ /* 0x000fea0003800000 */
.L_x_356:
        /* <DEDUP_REMOVED lines=13> */
.L_x_359:
[----:B------:R-:W-:Y:S05]  /*10d20*/  BSYNC B1 ;  /* 0x0000000000017941 */ /* 0x000fea0003800000 */
.L_x_358:
[----:B------:R-:W-:Y:S05]  /*10d30*/  @P0 BRA `(.L_x_360) ;  /* 0x0000002c00a80947 */ /* 0x000fea0003800000 */
[----:B------:R-:W2:Y:S01]  /*10d40*/  LDL.LU R2, [R1+0x170] ;  /* 0x0001700001027983 */ /* 0x000ea20000300800 */
[----:B-----5:R-:W-:-:S04]  /*10d50*/  LOP3.LUT R0, R0, 0xff, RZ, 0xc0, !PT ;  /* 0x000000ff00007812 */ /* 0x020fc800078ec0ff */
[----:B------:R-:W-:-:S05]  /*10d60*/  F2FP.F16.E4M3.UNPACK_B R0, R0 ;  /* 0x00000000ff00723e */ /* 0x000fca00020006ff */
[----:B------:R-:W-:-:S05]  /*10d70*/  HADD2.F32 R0, -RZ, R0.H0_H0 ;  /* 0x20000000ff007230 */ /* 0x000fca0000004100 */
[----:B------:R-:W-:-:S04]  /*10d80*/  FMUL R0, R0, UR8 ;  /* 0x0000000800007c20 */ /* 0x000fc80008400000 */
[----:B--2---:R-:W-:-:S05]  /*10d90*/  FFMA R0, R2, UR13, R0 ;  /* 0x0000000d02007c23 */ /* 0x004fca0008000000 */
[----:B0-----:R-:W-:-:S05]  /*10da0*/  F2FP.SATFINITE.E4M3.F32.PACK_AB_MERGE_C R3, RZ, R0, RZ ;  /* 0x00000000ff03723e */ /* 0x001fca00048070ff */
[----:B------:R0:W-:Y:S01]  /*10db0*/  STG.E.U8 desc[UR40][R30.64+0x99], R3 ;  /* 0x000099031e007986 */ /* 0x0001e2000c101128 */
[----:B------:R-:W-:Y:S05]  /*10dc0*/  BRA `(.L_x_360) ;  /* 0x0000002c00847947 */ /* 0x000fea0003800000 */
.L_x_39:
[----:B------:R-:W-:Y:S01]  /*10dd0*/  ISETP.GE.AND P3, PT, R43, 0x1, PT ;  /* 0x000000012b00780c */ /* 0x000fe20003f66270 */
[----:B------:R-:W-:Y:S01]  /*10de0*/  FMUL R227, R227, UR13 ;  /* 0x0000000de3e37c20 */ /* 0x000fe20008400000 */
[----:B------:R-:W-:Y:S01]  /*10df0*/  FMUL R226, R226, UR13 ;  /* 0x0000000de2e27c20 */ /* 0x000fe20008400000 */
[----:B------:R-:W-:Y:S02]  /*10e00*/  ISETP.GE.AND P2, PT, R43, 0x9, PT ;  /* 0x000000092b00780c */ /* 0x000fe40003f46270 */
[C---:B------:R-:W-:Y:S02]  /*10e10*/  ISETP.LT.OR P0, PT, R44.reuse, 0x1, !P3 ;  /* 0x000000012c00780c */ /* 0x040fe40005f01670 */
[----:B------:R-:W-:Y:S02]  /*10e20*/  ISETP.LT.OR P6, PT, R44, 0x2, !P3 ;  /* 0x000000022c00780c */ /* 0x000fe40005fc1670 */
[----:B------:R-:W-:Y:S02]  /*10e30*/  F2FP.SATFINITE.E4M3.F32.PACK_AB_MERGE_C R227, RZ, R227, RZ ;  /* 0x000000e3ffe3723e */ /* 0x000fe400048070ff */
[----:B------:R-:W-:-:S02]  /*10e40*/  F2FP.SATFINITE.E4M3.F32.PACK_AB_MERGE_C R33, RZ, R226, RZ ;  /* 0x000000e2ff21723e */ /* 0x000fc400048070ff */
[C---:B------:R-:W-:Y:S02]  /*10e50*/  ISETP.LT.OR P1, PT, R44.reuse, 0x2, !P2 ;  /* 0x000000022c00780c */ /* 0x040fe40005721670 */
[----:B------:R-:W-:-:S03]  /*10e60*/  ISETP.LT.OR P5, PT, R44, 0x9, !P3 ;  /* 0x000000092c00780c */ /* 0x000fc60005fa1670 */
[----:B------:R-:W-:Y:S01]  /*10e70*/  @!P0 STG.E.U8 desc[UR40][R24.64], R227 ;  /* 0x000000e318008986 */ /* 0x000fe2000c101128 */
[----:B------:R-:W-:Y:S01]  /*10e80*/  ISETP.LT.OR P0, PT, R44, 0x1, !P2 ;  /* 0x000000012c00780c */ /* 0x000fe20005701670 */
[----:B------:R-:W-:Y:S01]  /*10e90*/  FMUL R225, R225, UR13 ;  /* 0x0000000de1e17c20 */ /* 0x000fe20008400000 */
[----:B------:R-:W-:Y:S01]  /*10ea0*/  FMUL R224, R224, UR13 ;  /* 0x0000000de0e07c20 */ /* 0x000fe20008400000 */
[----:B------:R-:W-:Y:S01]  /*10eb0*/  FMUL R223, R223, UR13 ;  /* 0x0000000ddfdf7c20 */ /* 0x000fe20008400000 */
[----:B------:R0:W-:Y:S01]  /*10ec0*/  @!P6 STG.E.U8 desc[UR40][R24.64+0x1], R33 ;  /* 0x000001211800e986 */ /* 0x0001e2000c101128 */
[----:B------:R-:W-:Y:S01]  /*10ed0*/  ISETP.LT.OR P6, PT, R44, 0xa, !P3 ;  /* 0x0000000a2c00780c */ /* 0x000fe20005fc1670 */
[----:B------:R-:W-:Y:S01]  /*10ee0*/  FMUL R222, R222, UR13 ;  /* 0x0000000ddede7c20 */ /* 0x000fe20008400000 */
[----:B------:R-:W-:Y:S02]  /*10ef0*/  F2FP.SATFINITE.E4M3.F32.PACK_AB_MERGE_C R225, RZ, R225, RZ ;  /* 0x000000e1ffe1723e */ /* 0x000fe400048070ff */
[----:B------:R-:W-:-:S02]  /*10f00*/  F2FP.SATFINITE.E4M3.F32.PACK_AB_MERGE_C R35, RZ, R224, RZ ;  /* 0x000000e0ff23723e */ /* 0x000fc400048070ff */
[----:B------:R-:W-:Y:S01]  /*10f10*/  F2FP.SATFINITE.E4M3.F32.PACK_AB_MERGE_C R223, RZ, R223, RZ ;  /* 0x000000dfffdf723e */ /* 0x000fe200048070ff */
[----:B------:R-:W-:Y:S01]  /*10f20*/  FMUL R221, R221, UR13 ;  /* 0x0000000ddddd7c20 */ /* 0x000fe20008400000 */
[----:B------:R-:W-:Y:S01]  /*10f30*/  @!P0 STG.E.U8 desc[UR40][R26.64], R225 ;  /* 0x000000e11a008986 */ /* 0x000fe2000c101128 */
[----:B------:R-:W-:Y:S02]  /*10f40*/  F2FP.SATFINITE.E4M3.F32.PACK_AB_MERGE_C R37, RZ, R222, RZ ;  /* 0x000000deff25723e */ /* 0x000fe400048070ff */
[C---:B------:R-:W-:Y:S01]  /*10f50*/  ISETP.LT.OR P0, PT, R44.reuse, 0x9, !P2 ;  /* 0x000000092c00780c */ /* 0x040fe20005701670 */
[----:B------:R1:W-:Y:S01]  /*10f60*/  @!P1 STG.E.U8 desc[UR40][R26.64+0x1], R35 ;  /* 0x000001231a009986 */ /* 0x0003e2000c101128 */
[----:B------:R-:W-:-:S03]  /*10f70*/  ISETP.LT.OR P1, PT, R44, 0xa, !P2 ;  /* 0x0000000a2c00780c */ /* 0x000fc60005721670 */
[----:B------:R-:W-:Y:S01]  /*10f80*/  @!P5 STG.E.U8 desc[UR40][R24.64+0x8], R223 ;  /* 0x000008df1800d986 */ /* 0x000fe2000c101128 */
[----:B------:R-:W-:Y:S01]  /*10f90*/  ISETP.LT.OR P5, PT, R44, 0x11, !P3 ;  /* 0x000000112c00780c */ /* 0x000fe20005fa1670 */
[----:B------:R-:W-:Y:S01]  /*10fa0*/  FMUL R220, R220, UR13 ;  /* 0x0000000ddcdc7c20 */ /* 0x000fe20008400000 */
[----:B------:R-:W-:Y:S01]  /*10fb0*/  FMUL R219, R219, UR13 ;  /* 0x0000000ddbdb7c20 */ /* 0x000fe20008400000 */
[----:B------:R-:W-:Y:S01]  /*10fc0*/  @!P6 STG.E.U8 desc[UR40][R24.64+0x9], R37 ;  /* 0x000009251800e986 */ /* 0x000fe2000c101128 */
[----:B------:R-:W-:Y:S01]  /*10fd0*/  ISETP.LT.OR P6, PT, R44, 0x12, !P3 ;  /* 0x000000122c00780c */ /* 0x000fe20005fc1670 */
[----:B------:R-:W-:Y:S01]  /*10fe0*/  FMUL R218, R218, UR13 ;  /* 0x0000000ddada7c20 */ /* 0x000fe20008400000 */
[----:B------:R-:W-:Y:S01]  /*10ff0*/  F2FP.SATFINITE.E4M3.F32.PACK_AB_MERGE_C R221, RZ, R221, RZ ;  /* 0x000000ddffdd723e */ /* 0x000fe200048070ff */
[----:B------:R-:W-:Y:S01]  /*11000*/  FMUL R217, R217, UR13 ;  /* 0x0000000dd9d97c20 */ /* 0x000fe20008400000 */
[----:B0-----:R-:W-:Y:S01]  /*11010*/  F2FP.SATFINITE.E4M3.F32.PACK_AB_MERGE_C R33, RZ, R220, RZ ;  /* 0x000000dcff21723e */ /* 0x001fe200048070ff */
[----:B------:R-:W-:Y:S01]  /*11020*/  FMUL R216, R216, UR13 ;  /* 0x0000000dd8d87c20 */ /* 0x000fe20008400000 */
[----:B------:R-:W-:Y:S01]  /*11030*/  F2FP.SATFINITE.E4M3.F32.PACK_AB_MERGE_C R219, RZ, R219, RZ ;  /* 0x000000dbffdb723e */ /* 0x000fe200048070ff */
[----:B------:R-:W-:Y:S01]  /*11040*/  @!P0 STG.E.U8 desc[UR40][R26.64+0x8], R221 ;  /* 0x000008dd1a008986 */ /* 0x000fe2000c101128 */
[----:B-1----:R-:W-:-:S03]  /*11050*/  F2FP.SATFINITE.E4M3.F32.PACK_AB_MERGE_C R35, RZ, R218, RZ ;  /* 0x000000daff23723e */ /* 0x002fc600048070ff */
[----:B------:R0:W-:Y:S01]  /*11060*/  @!P1 STG.E.U8 desc[UR40][R26.64+0x9], R33 ;  /* 0x000009211a009986 */ /* 0x0001e2000c101128 */
[----:B------:R-:W-:-:S03]  /*11070*/  ISETP.LT.OR P1, PT, R44, 0x11, !P2 ;  /* 0x000000112c00780c */ /* 0x000fc60005721670 */
[----:B------:R-:W-:Y:S01]  /*11080*/  @!P5 STG.E.U8 desc[UR40][R24.64+0x10], R219 ;  /* 0x000010db1800d986 */ /* 0x000fe2000c101128 */
[C---:B------:R-:W-:Y:S02]  /*11090*/  ISETP.LT.OR P5, PT, R44.reuse, 0x12, !P2 ;  /* 0x000000122c00780c */ /* 0x040fe400057a1670 */
[C---:B------:R-:W-:Y:S01]  /*110a0*/  ISETP.LT.OR P0, PT, R44.reuse, 0x19, !P3 ;  /* 0x000000192c00780c */ /* 0x040fe20005f01670 */
[----:B------:R-:W-:Y:S01]  /*110b0*/  @!P6 STG.E.U8 desc[UR40][R24.64+0x11], R35 ;  /* 0x000011231800e986 */ /* 0x000fe2000c101128 */
[----:B------:R-:W-:Y:S01]  /*110c0*/  FMUL R215, R215, UR13 ;  /* 0x0000000dd7d77c20 */ /* 0x000fe20008400000 */
        /* <DEDUP_REMOVED lines=8> */
[----:B------:R-:W-:-:S03]  /*11150*/  F2FP.SATFINITE.E4M3.F32.PACK_AB_MERGE_C R37, RZ, R214, RZ ;  /* 0x000000d6ff25723e */ /* 0x000fc600048070ff */
[----:B------:R0:W-:Y:S01]  /*11160*/  @!P5 STG.E.U8 desc[UR40][R26.64+0x11], R33 ;  /* 0x000011211a00d986 */ /* 0x0001e2000c101128 */
[----:B------:R-:W-:-:S03]  /*11170*/  ISETP.GE.AND P1, PT, R43, 0x81, PT ;  /* 0x000000812b00780c */ /* 0x000fc60003f26270 */
[----:B------:R-:W-:Y:S01]  /*11180*/  @!P0 STG.E.U8 desc[UR40][R24.64+0x18], R215 ;  /* 0x000018d718008986 */ /* 0x000fe2000c101128 */
[C---:B------:R-:W-:Y:S02]  /*11190*/  ISETP.LT.OR P0, PT, R44.reuse, 0x1a, !P2 ;  /* 0x0000001a2c00780c */ /* 0x040fe40005701670 */
[C---:B------:R-:W-:Y:S01]  /*111a0*/  ISETP.LT.OR P5, PT, R44.reuse, 0x19, !P2 ;  /* 0x000000192c00780c */ /* 0x040fe200057a1670 */
[----:B------:R1:W-:Y:S01]  /*111b0*/  @!P6 STG.E.U8 desc[UR40][R24.64+0x19], R37 ;  /* 0x000019251800e986 */ /* 0x0003e2000c101128 */
[----:B------:R-:W-:Y:S01]  /*111c0*/  ISETP.LT.OR P6, PT, R44, 0x1, !P1 ;  /* 0x000000012c00780c */ /* 0x000fe20004fc1670 */
[----:B------:R-:W-:Y:S01]  /*111d0*/  FMUL R211, R211, UR13 ;  /* 0x0000000dd3d37c20 */ /* 0x000fe20008400000 */
[----:B0-----:R-:W-:Y:S01]  /*111e0*/  F2FP.SATFINITE.E4M3.F32.PACK_AB_MERGE_C R33, RZ, R212, RZ ;  /* 0x000000d4ff21723e */ /* 0x001fe200048070ff */
[----:B------:R-:W-:Y:S01]  /*111f0*/  FMUL R210, R210, UR13 ;  /* 0x0000000dd2d27c20 */ /* 0x000fe20008400000 */
[----:B------:R-:W-:Y:S01]  /*11200*/  F2FP.SATFINITE.E4M3.F32.PACK_AB_MERGE_C R213, RZ, R213, RZ ;  /* 0x000000d5ffd5723e */ /* 0x000fe200048070ff */
[----:B------:R-:W-:Y:S01]  /*11210*/  FMUL R209, R209, UR13 ;  /* 0x0000000dd1d17c20 */ /* 0x000fe20008400000 */
[----:B------:R-:W-:Y:S01]  /*11220*/  F2FP.SATFINITE.E4M3.F32.PACK_AB_MERGE_C R211, RZ, R211, RZ ;  /* 0x000000d3ffd3723e */ /* 0x000fe200048070ff */
[----:B------:R-:W-:-:S02]  /*11230*/  FMUL R208, R208, UR13 ;  /* 0x0000000dd0d07c20 */ /* 0x000fc40008400000 */
[----:B------:R0:W-:Y:S01]  /*11240*/  @!P0 STG.E.U8 desc[UR40][R26.64+0x19], R33 ;  /* 0x000019211a008986 */ /* 0x0001e2000c101128 */
[----:B------:R-:W-:-:S03]  /*11250*/  ISETP.GE.AND P0, PT, R43, 0x89, PT ;  /* 0x000000892b00780c */ /* 0x000fc60003f06270 */
[----:B------:R-:W-:Y:S01]  /*11260*/  @!P5 STG.E.U8 desc[UR40][R26.64+0x18], R213 ;  /* 0x000018d51a00d986 */ /* 0x000fe2000c101128 */
[----:B------:R-:W-:-:S03]  /*11270*/  ISETP.LT.OR P5, PT, R44, 0x2, !P1 ;  /* 0x000000022c00780c */ /* 0x000fc60004fa1670 */
[----:B------:R-:W-:Y:S01]  /*11280*/  @!P6 STG.E.U8 desc[UR40][R28.64], R211 ;  /* 0x000000d31c00e986 */ /* 0x000fe2000c101128 */
[----:B------:R-:W-:Y:S02]  /*11290*/  ISETP.LT.OR P6, PT, R44, 0x1, !P0 ;  /* 0x000000012c00780c */ /* 0x000fe400047c1670 */
[----:B------:R-:W-:Y:S01]  /*112a0*/  F2FP.SATFINITE.E4M3.F32.PACK_AB_MERGE_C R35, RZ, R210, RZ ;  /* 0x000000d2ff23723e */ /* 0x000fe200048070ff */
[----:B------:R-:W-:Y:S01]  /*112b0*/  FMUL R207, R207, UR13 ;  /* 0x0000000dcfcf7c20 */ /* 0x000fe20008400000 */
[----:B------:R-:W-:Y:S01]  /*112c0*/  F2FP.SATFINITE.E4M3.F32.PACK_AB_MERGE_C R209, RZ, R209, RZ ;  /* 0x000000d1ffd1723e */ /* 0x000fe200048070ff */
[----:B------:R-:W-:Y:S01]  /*112d0*/  FMUL R206, R206, UR13 ;  /* 0x0000000dcece7c20 */ /* 0x000fe20008400000 */
[----:B------:R-:W-:Y:S01]  /*112e0*/  FMUL R205, R205, UR13 ;  /* 0x0000000dcdcd7c20 */ /* 0x000fe20008400000 */
[----:B------:R-:W2:Y:S04]  /*112f0*/  LDL.LU R227, [R1+0x14] ;  /* 0x0000140001e37983 */ /* 0x000ea80000300800 */
[----:B------:R3:W-:Y:S01]  /*11300*/  @!P5 STG.E.U8 desc[UR40][R28.64+0x1], R35 ;  /* 0x000001231c00d986 */ /* 0x0007e2000c101128 */
[----:B------:R-:W-:-:S03]  /*11310*/  ISETP.LT.OR P5, PT, R44, 0x2, !P0 ;  /* 0x000000022c00780c */ /* 0x000fc600047a1670 */
[----:B------:R-:W-:Y:S01]  /*11320*/  @!P6 STG.E.U8 desc[UR40][R30.64], R209 ;  /* 0x000000d11e00e986 */ /* 0x000fe2000c101128 */
[C---:B------:R-:W-:Y:S02]  /*11330*/  ISETP.LT.OR P6, PT, R44.reuse, 0x9, !P1 ;  /* 0x000000092c00780c */ /* 0x040fe40004fc1670 */
[----:B-1----:R-:W-:Y:S01]  /*11340*/  F2FP.SATFINITE.E4M3.F32.PACK_AB_MERGE_C R37, RZ, R208, RZ ;  /* 0x000000d0ff25723e */ /* 0x002fe200048070ff */
[----:B------:R-:W4:Y:S01]  /*11350*/  LDL.LU R226, [R1+0x10] ;  /* 0x0000100001e27983 */ /* 0x000f220000300800 */
[----:B------:R-:W-:Y:S02]  /*11360*/  F2FP.SATFINITE.E4M3.F32.PACK_AB_MERGE_C R207, RZ, R207, RZ ;  /* 0x000000cfffcf723e */ /* 0x000fe400048070ff */
[----:B0-----:R-:W-:Y:S01]  /*11370*/  F2FP.SATFINITE.E4M3.F32.PACK_AB_MERGE_C R33, RZ, R206, RZ ;  /* 0x000000ceff21723e */ /* 0x001fe200048070ff */
[----:B------:R-:W2:Y:S04]  /*11380*/  LDL.LU R224, [R1+0xc] ;  /* 0x00000c0001e07983 */ /* 0x000ea80000300800 */
[----:B------:R-:W-:Y:S01]  /*11390*/  @!P5 STG.E.U8 desc[UR40][R30.64+0x1], R37 ;  /* 0x000001251e00d986 */ /* 0x000fe2000c101128 */
[----:B------:R-:W-:-:S03]  /*113a0*/  ISETP.LT.OR P5, PT, R44, 0xa, !P1 ;  /* 0x0000000a2c00780c */ /* 0x000fc60004fa1670 */
[----:B------:R-:W-:Y:S01]  /*113b0*/  @!P6 STG.E.U8 desc[UR40][R28.64+0x8], R207 ;  /* 0x000008cf1c00e986 */ /* 0x000fe2000c101128 */
[----:B------:R-:W-:Y:S02]  /*113c0*/  ISETP.LT.OR P6, PT, R44, 0x9, !P0 ;  /* 0x000000092c00780c */ /* 0x000fe400047c1670 */
[----:B------:R-:W-:Y:S01]  /*113d0*/  F2FP.SATFINITE.E4M3.F32.PACK_AB_MERGE_C R205, RZ, R205, RZ ;  /* 0x000000cdffcd723e */ /* 0x000fe200048070ff */
[----:B------:R-:W4:Y:S04]  /*113e0*/  LDL.LU R225, [R1+0x8] ;  /* 0x0000080001e17983 */ /* 0x000f280000300800 */
[----:B------:R-:W2:Y:S04]  /*113f0*/  LDL.LU R223, [R1] ;  /* 0x0000000001df7983 */ /* 0x000ea80000300800 */
[----:B------:R-:W4:Y:S04]  /*11400*/  LDL.LU R222, [R1+0x18] ;  /* 0x0000180001de7983 */ /* 0x000f280000300800 */
[----:B------:R-:W4:Y:S01]  /*11410*/  LDL.LU R220, [R1+0x4] ;  /* 0x0000040001dc7983 */ /* 0x000f220000300800 */
[----:B------:R-:W-:Y:S01]  /*11420*/  FMUL R204, R204, UR13 ;  /* 0x0000000dcccc7c20 */ /* 0x000fe20008400000 */
[----:B------:R-:W-:Y:S01]  /*11430*/  FMUL R203, R203, UR13 ;  /* 0x0000000dcbcb7c20 */ /* 0x000fe20008400000 */
[----:B------:R-:W-:Y:S01]  /*11440*/  FMUL R202, R202, UR13 ;  /* 0x0000000dcaca7c20 */ /* 0x000fe20008400000 */
[----:B------:R0:W-:Y:S01]  /*11450*/  @!P5 STG.E.U8 desc[UR40][R28.64+0x9], R33 ;  /* 0x000009211c00d986 */ /* 0x0001e2000c101128 */
[C---:B------:R-:W-:Y:S01]  /*11460*/  ISETP.LT.OR P5, PT, R44.reuse, 0xa, !P0 ;  /* 0x0000000a2c00780c */ /* 0x040fe200047a1670 */
[----:B------:R-:W-:Y:S01]  /*11470*/  FMUL R201, R201, UR13 ;  /* 0x0000000dc9c97c20 */ /* 0x000fe20008400000 */
[----:B---3--:R-:W-:Y:S01]  /*11480*/  F2FP.SATFINITE.E4M3.F32.PACK_AB_MERGE_C R35, RZ, R204, RZ ;  /* 0x000000ccff23723e */ /* 0x008fe200048070ff */
[----:B------:R-:W-:Y:S01]  /*11490*/  @!P6 STG.E.U8 desc[UR40][R30.64+0x8], R205 ;  /* 0x000008cd1e00e986 */ /* 0x000fe2000c101128 */
[----:B------:R-:W-:Y:S01]  /*114a0*/  ISETP.LT.OR P6, PT, R44, 0x11, !P1 ;  /* 0x000000112c00780c */ /* 0x000fe20004fc1670 */
[----:B------:R-:W-:Y:S01]  /*114b0*/  FMUL R200, R200, UR13 ;  /* 0x0000000dc8c87c20 */ /* 0x000fe20008400000 */
[----:B------:R-:W-:Y:S01]  /*114c0*/  F2FP.SATFINITE.E4M3.F32.PACK_AB_MERGE_C R203, RZ, R203, RZ ;  /* 0x000000cbffcb723e */ /* 0x000fe200048070ff */
[----:B------:R-:W-:Y:S01]  /*114d0*/  FMUL R199, R199, UR13 ;  /* 0x0000000dc7c77c20 */ /* 0x000fe20008400000 */
[----:B------:R-:W-:Y:S01]  /*114e0*/  F2FP.SATFINITE.E4M3.F32.PACK_AB_MERGE_C R201, RZ, R201, RZ ;  /* 0x000000c9ffc9723e */ /* 0x000fe200048070ff */
[----:B------:R-:W-:Y:S01]  /*114f0*/  FMUL R198, R198, UR13 ;  /* 0x0000000dc6c67c20 */ /* 0x000fe20008400000 */
[----:B------:R-:W-:Y:S01]  /*11500*/  FMUL R197, R197, UR13 ;  /* 0x0000000dc5c57c20 */ /* 0x000fe20008400000 */
[----:B0-----:R-:W-:Y:S01]  /*11510*/  F2FP.SATFINITE.E4M3.F32.PACK_AB_MERGE_C R33, RZ, R202, RZ ;  /* 0x000000caff21723e */ /* 0x001fe200048070ff */
[----:B------:R-:W-:Y:S01]  /*11520*/  FMUL R196, R196, UR13 ;  /* 0x0000000dc4c47c20 */ /* 0x000fe20008400000 */
[----:B------:R0:W-:Y:S01]  /*11530*/  @!P5 STG.E.U8 desc[UR40][R30.64+0x9], R35 ;  /* 0x000009231e00d986 */ /* 0x0001e2000c101128 */
[C---:B------:R-:W-:Y:S01]  /*11540*/  ISETP.LT.OR P5, PT, R44.reuse, 0x12, !P1 ;  /* 0x000000122c00780c */ /* 0x040fe20004fa1670 */
[----:B------:R-:W-:Y:S01]  /*11550*/  FMUL R195, R195, UR13 ;  /* 0x0000000dc3c37c20 */ /* 0x000fe20008400000 */
[----:B------:R-:W-:Y:S01]  /*11560*/  F2FP.SATFINITE.E4M3.F32.PACK_AB_MERGE_C R199, RZ, R199, RZ ;  /* 0x000000c7ffc7723e */ /* 0x000fe200048070ff */
        /* <DEDUP_REMOVED lines=76> */
[----:B-----5:R-:W-:Y:S01]  /*11a30*/  FMUL R2, R2, UR13 ;  /* 0x0000000d02027c20 */ /* 0x020fe20008400000 */
[----:B------:R-:W-:Y:S01]  /*11a40*/  FMUL R0, R0, UR13 ;  /* 0x0000000d00007c20 */ /* 0x000fe20008400000 */
[----:B0-----:R-:W-:-:S02]  /*11a50*/  F2FP.SATFINITE.E4M3.F32.PACK_AB_MERGE_C R33, RZ, R190, RZ ;  /* 0x000000beff21723e */ /* 0x001fc400048070ff */
[----:B------:R0:W-:Y:S01]  /*11a60*/  @!P5 STG.E.U8 desc[UR40][R26.64+0x21], R35 ;  /* 0x000021231a00d986 */ /* 0x0001e2000c101128 */
[C---:B------:R-:W-:Y:S02]  /*11a70*/  ISETP.LT.OR P5, PT, R44.reuse, 0x2a, !P3 ;  /* 0x0000002a2c00780c */ /* 0x040fe40005fa1670 */
[----:B------:R-:W-:Y:S01]  /*11a80*/  F2FP.SATFINITE.E4M3.F32.PACK_AB_MERGE_C R3, RZ, R3, RZ ;  /* 0x00000003ff03723e */ /* 0x000fe200048070ff */
[----:B------:R-:W-:Y:S01]  /*11a90*/  @!P6 STG.E.U8 desc[UR40][R24.64+0x28], R191 ;  /* 0x000028bf1800e986 */ /* 0x000fe2000c101128 */
[----:B------:R-:W-:Y:S02]  /*11aa0*/  ISETP.LT.OR P6, PT, R44, 0x29, !P2 ;  /* 0x000000292c00780c */ /* 0x000fe400057c1670 */
[----:B0-----:R-:W-:-:S07]  /*11ab0*/  F2FP.SATFINITE.E4M3.F32.PACK_AB_MERGE_C R35, RZ, R188, RZ ;  /* 0x000000bcff23723e */ /* 0x001fce00048070ff */
[----:B------:R0:W-:Y:S01]  /*11ac0*/  @!P5 STG.E.U8 desc[UR40][R24.64+0x29], R33 ;  /* 0x000029211800d986 */ /* 0x0001e2000c101128 */
[----:B------:R-:W-:-:S03]  /*11ad0*/  ISETP.LT.OR P5, PT, R44, 0x2a, !P2 ;  /* 0x0000002a2c00780c */ /* 0x000fc600057a1670 */
        /* <DEDUP_REMOVED lines=15> */
[----:B------:R1:W-:Y:S01]  /*11bd0*/  @!P6 STG.E.U8 desc[UR40][R24.64+0x38], R23 ;  /* 0x000038171800e986 */ /* 0x0003e2000c101128 */
[----:B------:R-:W-:Y:S02]  /*11be0*/  ISETP.LT.OR P6, PT, R44, 0x39, !P2 ;  /* 0x000000392c00780c */ /* 0x000fe400057c1670 */
[----:B0-----:R-:W-:-:S07]  /*11bf0*/  F2FP.SATFINITE.E4M3.F32.PACK_AB_MERGE_C R35, RZ, R20, RZ ;  /* 0x00000014ff23723e */ /* 0x001fce00048070ff */
[----:B------:R-:W-:Y:S01]  /*11c00*/  @!P5 STG.E.U8 desc[UR40][R24.64+0x39], R33 ;  /* 0x000039211800d986 */ /* 0x000fe2000c101128 */
[C---:B------:R-:W-:Y:S02]  /*11c10*/  ISETP.LT.OR P5, PT, R44.reuse, 0x3a, !P2 ;  /* 0x0000003a2c00780c */ /* 0x040fe400057a1670 */
[----:B-1----:R-:W-:Y:S01]  /*11c20*/  F2FP.SATFINITE.E4M3.F32.PACK_AB_MERGE_C R23, RZ, R18, RZ ;  /* 0x00000012ff17723e */ /* 0x002fe200048070ff */
[----:B------:R0:W-:Y:S01]  /*11c30*/  @!P6 STG.E.U8 desc[UR40][R26.64+0x38], R21 ;  /* 0x000038151a00e986 */ /* 0x0001e2000c101128 */
[----:B------:R-:W-:-:S09]  /*11c40*/  ISETP.LT.OR P6, PT, R44, 0x21, !P1 ;  /* 0x000000212c00780c */ /* 0x000fd20004fc1670 */
[----:B------:R-:W-:Y:S01]  /*11c50*/  @!P5 STG.E.U8 desc[UR40][R26.64+0x39], R35 ;  /* 0x000039231a00d986 */ /* 0x000fe2000c101128 */
[C---:B------:R-:W-:Y:S02]  /*11c60*/  ISETP.LT.OR P5, PT, R44.reuse, 0x22, !P1 ;  /* 0x000000222c00780c */ /* 0x040fe40004fa1670 */
[----:B0-----:R-:W-:Y:S01]  /*11c70*/  F2FP.SATFINITE.E4M3.F32.PACK_AB_MERGE_C R21, RZ, R16, RZ ;  /* 0x00000010ff15723e */ /* 0x001fe200048070ff */
        /* <DEDUP_REMOVED lines=36> */
[C---:B------:R-:W-:Y:S01]  /*11ec0*/  ISETP.LT.OR P6, PT, R44.reuse, 0x41, !P3 ;  /* 0x000000412c00780c */ /* 0x040fe20005fc1670 */
[----:B--2---:R-:W-:Y:S02]  /*11ed0*/  FMUL R2, R223, UR13 ;  /* 0x0000000ddf027c20 */ /* 0x004fe40008400000 */
[----:B------:R-:W2:Y:S06]  /*11ee0*/  LDL.LU R223, [R1+0x1c] ;  /* 0x00001c0001df7983 */ /* 0x000eac0000300800 */
[----:B------:R1:W-:Y:S01]  /*11ef0*/  @!P5 STG.E.U8 desc[UR40][R30.64+0x39], R9 ;  /* 0x000039091e00d986 */ /* 0x0003e2000c101128 */
[----:B------:R-:W-:-:S03]  /*11f00*/  ISETP.LT.OR P5, PT, R44, 0x42, !P3 ;  /* 0x000000422c00780c */ /* 0x000fc60005fa1670 */
[----:B------:R3:W-:Y:S01]  /*11f10*/  @!P6 STG.E.U8 desc[UR40][R24.64+0x40], R3 ;  /* 0x000040031800e986 */ /* 0x0007e2000c101128 */
[----:B------:R-:W-:Y:S02]  /*11f20*/  ISETP.LT.OR P6, PT, R44, 0x41, !P2 ;  /* 0x000000412c00780c */ /* 0x000fe400057c1670 */
[----:B0-----:R-:W-:Y:S01]  /*11f30*/  F2FP.SATFINITE.E4M3.F32.PACK_AB_MERGE_C R5, RZ, R0, RZ ;  /* 0x00000000ff05723e */ /* 0x001fe200048070ff */
[----:B----4-:R-:W-:Y:S02]  /*11f40*/  FMUL R0, R220, UR13 ;  /* 0x0000000ddc007c20 */ /* 0x010fe40008400000 */
[----:B------:R-:W4:Y:S01]  /*11f50*/  LDL.LU R220, [R1+0x20] ;  /* 0x0000200001dc7983 */ /* 0x000f220000300800 */
[----:B-1----:R-:W-:Y:S01]  /*11f60*/  F2FP.SATFINITE.E4M3.F32.PACK_AB_MERGE_C R9, RZ, R2, RZ ;  /* 0x00000002ff09723e */ /* 0x002fe200048070ff */
[----:B------:R-:W-:Y:S02]  /*11f70*/  FMUL R2, R225, UR13 ;  /* 0x0000000de1027c20 */ /* 0x000fe40008400000 */
[----:B------:R0:W-:Y:S01]  /*11f80*/  @!P5 STG.E.U8 desc[UR40][R24.64+0x41], R7 ;  /* 0x000041071800d986 */ /* 0x0001e2000c101128 */
[----:B------:R-:W-:-:S02]  /*11f90*/  ISETP.LT.OR P5, PT, R44, 0x42, !P2 ;  /* 0x000000422c00780c */ /* 0x000fc400057a1670 */
[----:B---3--:R-:W-:Y:S01]  /*11fa0*/  F2FP.SATFINITE.E4M3.F32.PACK_AB_MERGE_C R3, RZ, R0, RZ ;  /* 0x00000000ff03723e */ /* 0x008fe200048070ff */
[----:B------:R-:W3:Y:S01]  /*11fb0*/  LDL.LU R225, [R1+0x24] ;  /* 0x0000240001e17983 */ /* 0x000ee20000300800 */
[----:B------:R-:W-:-:S03]  /*11fc0*/  FMUL R0, R224, UR13 ;  /* 0x0000000de0007c20 */ /* 0x000fc60008400000 */
[----:B------:R-:W3:Y:S04]  /*11fd0*/  LDL.LU R224, [R1+0x28] ;  /* 0x0000280001e07983 */ /* 0x000ee80000300800 */
[----:B------:R1:W-:Y:S01]  /*11fe0*/  @!P6 STG.E.U8 desc[UR40][R26.64+0x40], R5 ;  /* 0x000040051a00e986 */ /* 0x0003e2000c101128 */
[----:B0-----:R-:W-:Y:S01]  /*11ff0*/  F2FP.SATFINITE.E4M3.F32.PACK_AB_MERGE_C R7, RZ, R2, RZ ;  /* 0x00000002ff07723e */ /* 0x001fe200048070ff */
[----:B------:R-:W-:Y:S02]  /*12000*/  FMUL R2, R226, UR13 ;  /* 0x0000000de2027c20 */ /* 0x000fe40008400000 */
[----:B------:R-:W3:Y:S01]  /*12010*/  LDL.LU R226, [R1+0x2c] ;  /* 0x00002c0001e27983 */ /* 0x000ee20000300800 */
[----:B-1----:R-:W-:Y:S01]  /*12020*/  F2FP.SATFINITE.E4M3.F32.PACK_AB_MERGE_C R5, RZ, R0, RZ ;  /* 0x00000000ff05723e */ /* 0x002fe200048070ff */
[----:B------:R-:W-:-:S02]  /*12030*/  FMUL R0, R227, UR13 ;  /* 0x0000000de3007c20 */ /* 0x000fc40008400000 */
[----:B------:R-:W3:Y:S01]  /*12040*/  LDL.LU R227, [R1+0x30] ;  /* 0x0000300001e37983 */ /* 0x000ee20000300800 */
[----:B------:R-:W-:-:S03]  /*12050*/  ISETP.LT.OR P6, PT, R44, 0x49, !P3 ;  /* 0x000000492c00780c */ /* 0x000fc60005fc1670 */
[----:B------:R0:W-:Y:S01]  /*12060*/  @!P5 STG.E.U8 desc[UR40][R26.64+0x41], R9 ;  /* 0x000041091a00d986 */ /* 0x0001e2000c101128 */
[----:B------:R-:W-:-:S09]  /*12070*/  ISETP.LT.OR P5, PT, R44, 0x4a, !P3 ;  /* 0x0000004a2c00780c */ /* 0x000fd20005fa1670 */
[----:B------:R1:W-:Y:S01]  /*12080*/  @!P6 STG.E.U8 desc[UR40][R24.64+0x48], R3 ;  /* 0x000048031800e986 */ /* 0x0003e2000c101128 */
[----:B------:R-:W-:-:S03]  /*12090*/  ISETP.LT.OR P6, PT, R44, 0x49, !P2 ;  /* 0x000000492c00780c */ /* 0x000fc600057c1670 */
[----:B------:R1:W-:Y:S01]  /*120a0*/  @!P5 STG.E.U8 desc[UR40][R24.64+0x49], R7 ;  /* 0x000049071800d986 */ /* 0x0003e2000c101128 */
[----:B------:R-:W-:Y:S02]  /*120b0*/  ISETP.LT.OR P5, PT, R44, 0x4a, !P2 ;  /* 0x0000004a2c00780c */ /* 0x000fe400057a1670 */
[----:B0-----:R-:W-:Y:S01]  /*120c0*/  F2FP.SATFINITE.E4M3.F32.PACK_AB_MERGE_C R9, RZ, R2, RZ ;  /* 0x00000002ff09723e */ /* 0x001fe200048070ff */
[----:B------:R-:W-:Y:S02]  /*120d0*/  FMUL R2, R222, UR13 ;  /* 0x0000000dde027c20 */ /* 0x000fe40008400000 */
[----:B------:R-:W3:Y:S04]  /*120e0*/  LDL.LU R222, [R1+0x34] ;  /* 0x0000340001de7983 */ /* 0x000ee80000300800 */
[----:B------:R0:W-:Y:S01]  /*120f0*/  @!P6 STG.E.U8 desc[UR40][R26.64+0x48], R5 ;  /* 0x000048051a00e986 */ /* 0x0001e2000c101128 */
[----:B------:R-:W-:-:S03]  /*12100*/  ISETP.LT.OR P6, PT, R44, 0x51, !P3 ;  /* 0x000000512c00780c */ /* 0x000fc60005fc1670 */
[----:B------:R4:W-:Y:S01]  /*12110*/  @!P5 STG.E.U8 desc[UR40][R26.64+0x49], R9 ;  /* 0x000049091a00d986 */ /* 0x0009e2000c101128 */
[----:B------:R-:W-:Y:S02]  /*12120*/  ISETP.LT.OR P5, PT, R44, 0x52, !P3 ;  /* 0x000000522c00780c */ /* 0x000fe40005fa1670 */
[----:B-1----:R-:W-:Y:S02]  /*12130*/  F2FP.SATFINITE.E4M3.F32.PACK_AB_MERGE_C R3, RZ, R0, RZ ;  /* 0x00000000ff03723e */ /* 0x002fe400048070ff */
[----:B------:R-:W-:-:S05]  /*12140*/  F2FP.SATFINITE.E4M3.F32.PACK_AB_MERGE_C R7, RZ, R2, RZ ;  /* 0x00000002ff07723e */ /* 0x000fca00048070ff */
[----:B------:R1:W-:Y:S04]  /*12150*/  @!P6 STG.E.U8 desc[UR40][R24.64+0x50], R3 ;  /* 0x000050031800e986 */ /* 0x0003e8000c101128 */
[----:B------:R1:W-:Y:S01]  /*12160*/  @!P5 STG.E.U8 desc[UR40][R24.64+0x51], R7 ;  /* 0x000051071800d986 */ /* 0x0003e2000c101128 */
[----:B--2---:R-:W-:-:S03]  /*12170*/  FMUL R0, R223, UR13 ;  /* 0x0000000ddf007c20 */ /* 0x004fc60008400000 */
[----:B------:R-:W2:Y:S02]  /*12180*/  LDL.LU R223, [R1+0x38] ;  /* 0x0000380001df7983 */ /* 0x000ea40000300800 */
[----:B0-----:R-:W-:Y:S01]  /*12190*/  F2FP.SATFINITE.E4M3.F32.PACK_AB_MERGE_C R5, RZ, R0, RZ ;  /* 0x00000000ff05723e */ /* 0x001fe200048070ff */
[----:B----4-:R-:W-:Y:S02]  /*121a0*/  FMUL R2, R220, UR13 ;  /* 0x0000000ddc027c20 */ /* 0x010fe40008400000 */
[----:B------:R-:W4:Y:S03]  /*121b0*/  LDL.LU R220, [R1+0x3c] ;  /* 0x00003c0001dc7983 */ /* 0x000f260000300800 */
[----:B------:R-:W-:Y:S01]  /*121c0*/  F2FP.SATFINITE.E4M3.F32.PACK_AB_MERGE_C R9, RZ, R2, RZ ;  /* 0x00000002ff09723e */ /* 0x000fe200048070ff */
[----:B---3--:R-:W-:Y:S02]  /*121d0*/  FMUL R0, R225, UR13 ;  /* 0x0000000de1007c20 */ /* 0x008fe40008400000 */
[----:B------:R-:W3:Y:S01]  /*121e0*/  LDL.LU R225, [R1+0x40] ;  /* 0x0000400001e17983 */ /* 0x000ee20000300800 */
[----:B------:R-:W-:-:S03]  /*121f0*/  FMUL R2, R224, UR13 ;  /* 0x0000000de0027c20 */ /* 0x000fc60008400000 */
[----:B------:R-:W3:Y:S01]  /*12200*/  LDL.LU R224, [R1+0x44] ;  /* 0x0000440001e07983 */ /* 0x000ee20000300800 */
[----:B-1----:R-:W-:Y:S02]  /*12210*/  F2FP.SATFINITE.E4M3.F32.PACK_AB_MERGE_C R3, RZ, R0, RZ ;  /* 0x00000000ff03723e */ /* 0x002fe400048070ff */
[----:B------:R-:W-:Y:S01]  /*12220*/  F2FP.SATFINITE.E4M3.F32.PACK_AB_MERGE_C R7, RZ, R2, RZ ;  /* 0x00000002ff07723e */ /* 0x000fe200048070ff */
[----:B------:R-:W-:Y:S02]  /*12230*/  FMUL R0, R226, UR13 ;  /* 0x0000000de2007c20 */ /* 0x000fe40008400000 */
[----:B------:R-:W3:Y:S01]  /*12240*/  LDL.LU R226, [R1+0x48] ;  /* 0x0000480001e27983 */ /* 0x000ee20000300800 */
[----:B------:R-:W-:-:S03]  /*12250*/  FMUL R2, R227, UR13 ;  /* 0x0000000de3027c20 */ /* 0x000fc60008400000 */
[----:B------:R-:W3:Y:S01]  /*12260*/  LDL.LU R227, [R1+0x4c] ;  /* 0x00004c0001e37983 */ /* 0x000ee20000300800 */
[C---:B------:R-:W-:Y:S02]  /*12270*/  ISETP.LT.OR P6, PT, R44.reuse, 0x51, !P2 ;  /* 0x000000512c00780c */ /* 0x040fe400057c1670 */
[----:B------:R-:W-:-:S11]  /*12280*/  ISETP.LT.OR P5, PT, R44, 0x52, !P2 ;  /* 0x000000522c00780c */ /* 0x000fd600057a1670 */
[----:B------:R0:W-:Y:S01]  /*12290*/  @!P6 STG.E.U8 desc[UR40][R26.64+0x50], R5 ;  /* 0x000050051a00e986 */ /* 0x0001e2000c101128 */
[----:B------:R-:W-:-:S03]  /*122a0*/  ISETP.LT.OR P6, PT, R44, 0x59, !P3 ;  /* 0x000000592c00780c */ /* 0x000fc60005fc1670 */
[----:B------:R1:W-:Y:S01]  /*122b0*/  @!P5 STG.E.U8 desc[UR40][R26.64+0x51], R9 ;  /* 0x000051091a00d986 */ /* 0x0003e2000c101128 */
[----:B------:R-:W-:-:S09]  /*122c0*/  ISETP.LT.OR P5, PT, R44, 0x5a, !P3 ;  /* 0x0000005a2c00780c */ /* 0x000fd20005fa1670 */
[----:B------:R1:W-:Y:S01]  /*122d0*/  @!P6 STG.E.U8 desc[UR40][R24.64+0x58], R3 ;  /* 0x000058031800e986 */ /* 0x0003e2000c101128 */
[----:B------:R-:W-:Y:S02]  /*122e0*/  ISETP.LT.OR P6, PT, R44, 0x59, !P2 ;  /* 0x000000592c00780c */ /* 0x000fe400057c1670 */
[----:B0-----:R-:W-:Y:S01]  /*122f0*/  F2FP.SATFINITE.E4M3.F32.PACK_AB_MERGE_C R5, RZ, R0, RZ ;  /* 0x00000000ff05723e */ /* 0x001fe200048070ff */
[----:B------:R-:W-:Y:S01]  /*12300*/  FMUL R0, R222, UR13 ;  /* 0x0000000dde007c20 */ /* 0x000fe20008400000 */
[----:B------:R0:W-:Y:S01]  /*12310*/  @!P5 STG.E.U8 desc[UR40][R24.64+0x59], R7 ;  /* 0x000059071800d986 */ /* 0x0001e2000c101128 */
[----:B------:R-:W-:-:S03]  /*12320*/  ISETP.LT.OR P5, PT, R44, 0x5a, !P2 ;  /* 0x0000005a2c00780c */ /* 0x000fc600057a1670 */
[----:B------:R-:W3:Y:S01]  /*12330*/  LDL.LU R222, [R1+0x50] ;  /* 0x0000500001de7983 */ /* 0x000ee20000300800 */
[----:B-1----:R-:W-:-:S04]  /*12340*/  F2FP.SATFINITE.E4M3.F32.PACK_AB_MERGE_C R9, RZ, R2, RZ ;  /* 0x00000002ff09723e */ /* 0x002fc800048070ff */
[----:B------:R1:W-:Y:S01]  /*12350*/  @!P6 STG.E.U8 desc[UR40][R26.64+0x58], R5 ;  /* 0x000058051a00e986 */ /* 0x0003e2000c101128 */
[----:B------:R-:W-:Y:S02]  /*12360*/  ISETP.LT.OR P6, PT, R44, 0x41, !P1 ;  /* 0x000000412c00780c */ /* 0x000fe40004fc1670 */
[----:B------:R-:W-:Y:S02]  /*12370*/  F2FP.SATFINITE.E4M3.F32.PACK_AB_MERGE_C R3, RZ, R0, RZ ;  /* 0x00000000ff03723e */ /* 0x000fe400048070ff */
[----:B------:R3:W-:Y:S09]  /*12380*/  @!P5 STG.E.U8 desc[UR40][R26.64+0x59], R9 ;  /* 0x000059091a00d986 */ /* 0x0007f2000c101128 */
[----:B------:R3:W-:Y:S01]  /*12390*/  @!P6 STG.E.U8 desc[UR40][R28.64+0x40], R3 ;  /* 0x000040031c00e986 */ /* 0x0007e2000c101128 */
[----:B--2---:R-:W-:-:S03]  /*123a0*/  FMUL R2, R223, UR13 ;  /* 0x0000000ddf027c20 */ /* 0x004fc60008400000 */
[----:B------:R-:W2:Y:S02]  /*123b0*/  LDL.LU R223, [R1+0x54] ;  /* 0x0000540001df7983 */ /* 0x000ea40000300800 */
[----:B0-----:R-:W-:Y:S01]  /*123c0*/  F2FP.SATFINITE.E4M3.F32.PACK_AB_MERGE_C R7, RZ, R2, RZ ;  /* 0x00000002ff07723e */ /* 0x001fe200048070ff */
[----:B----4-:R-:W-:Y:S02]  /*123d0*/  FMUL R0, R220, UR13 ;  /* 0x0000000ddc007c20 */ /* 0x010fe40008400000 */
[----:B------:R-:W4:Y:S03]  /*123e0*/  LDL.LU R220, [R1+0x58] ;  /* 0x0000580001dc7983 */ /* 0x000f260000300800 */
[----:B-1----:R-:W-:Y:S01]  /*123f0*/  F2FP.SATFINITE.E4M3.F32.PACK_AB_MERGE_C R5, RZ, R0, RZ ;  /* 0x00000000ff05723e */ /* 0x002fe200048070ff */
[----:B---3--:R-:W-:Y:S02]  /*12400*/  FMUL R2, R225, UR13 ;  /* 0x0000000de1027c20 */ /* 0x008fe40008400000 */
[----:B------:R-:W3:Y:S01]  /*12410*/  LDL.LU R225, [R1+0x5c] ;  /* 0x00005c0001e17983 */ /* 0x000ee20000300800 */
[----:B------:R-:W-:-:S03]  /*12420*/  FMUL R0, R224, UR13 ;  /* 0x0000000de0007c20 */ /* 0x000fc60008400000 */
[----:B------:R-:W3:Y:S01]  /*12430*/  LDL.LU R224, [R1+0x60] ;  /* 0x0000600001e07983 */ /* 0x000ee20000300800 */
[----:B------:R-:W-:Y:S02]  /*12440*/  F2FP.SATFINITE.E4M3.F32.PACK_AB_MERGE_C R9, RZ, R2, RZ ;  /* 0x00000002ff09723e */ /* 0x000fe400048070ff */
        /* <DEDUP_REMOVED lines=12> */
[C---:B------:R-:W-:Y:S02]  /*12510*/  ISETP.LT.OR P5, PT, R44.reuse, 0x4a, !P1 ;  /* 0x0000004a2c00780c */ /* 0x040fe40004fa1670 */
[----:B0-----:R-:W-:Y:S01]  /*12520*/  F2FP.SATFINITE.E4M3.F32.PACK_AB_MERGE_C R7, RZ, R2, RZ ;  /* 0x00000002ff07723e */ /* 0x001fe200048070ff */
[----:B------:R0:W-:Y:S01]  /*12530*/  @!P6 STG.E.U8 desc[UR40][R28.64+0x48], R3 ;  /* 0x000048031c00e986 */ /* 0x0001e2000c101128 */
[----:B------:R-:W-:Y:S01]  /*12540*/  ISETP.LT.OR P6, PT, R44, 0x49, !P0 ;  /* 0x000000492c00780c */ /* 0x000fe200047c1670 */
[----:B------:R-:W-:Y:S02]  /*12550*/  FMUL R2, R222, UR13 ;  /* 0x0000000dde027c20 */ /* 0x000fe40008400000 */
[----:B------:R-:W3:Y:S01]  /*12560*/  LDL.LU R222, [R1+0x6c] ;  /* 0x00006c0001de7983 */ /* 0x000ee20000300800 */
[----:B-1----:R-:W-:-:S05]  /*12570*/  F2FP.SATFINITE.E4M3.F32.PACK_AB_MERGE_C R5, RZ, R0, RZ ;  /* 0x00000000ff05723e */ /* 0x002fca00048070ff */
[----:B------:R1:W-:Y:S01]  /*12580*/  @!P5 STG.E.U8 desc[UR40][R28.64+0x49], R7 ;  /* 0x000049071c00d986 */ /* 0x0003e2000c101128 */
[----:B------:R-:W-:Y:S02]  /*12590*/  ISETP.LT.OR P5, PT, R44, 0x4a, !P0 ;  /* 0x0000004a2c00780c */ /* 0x000fe400047a1670 */
[----:B------:R-:W-:Y:S01]  /*125a0*/  F2FP.SATFINITE.E4M3.F32.PACK_AB_MERGE_C R9, RZ, R2, RZ ;  /* 0x00000002ff09723e */ /* 0x000fe200048070ff */
[----:B------:R3:W-:Y:S10]  /*125b0*/  @!P6 STG.E.U8 desc[UR40][R30.64+0x48], R5 ;  /* 0x000048051e00e986 */ /* 0x0007f4000c101128 */
        /* <DEDUP_REMOVED lines=212> */
[----:B------:R-:W2:Y:S04]  /*13300*/  LDL.LU R223, [R1+0x118] ;  /* 0x0001180001df7983 */ /* 0x000ea80000300800 */
[----:B------:R-:W2:Y:S01]  /*13310*/  LDL.LU R218, [R1+0x11c] ;  /* 0x00011c0001da7983 */ /* 0x000ea20000300800 */
[----:B0-----:R-:W-:Y:S01]  /*13320*/  F2FP.SATFINITE.E4M3.F32.PACK_AB_MERGE_C R5, RZ, R0, RZ ;  /* 0x00000000ff05723e */ /* 0x001fe200048070ff */
[----:B----4-:R-:W-:-:S05]  /*13330*/  FMUL R2, R220, UR13 ;  /* 0x0000000ddc027c20 */ /* 0x010fca0008400000 */
[----:B-1----:R-:W-:Y:S01]  /*13340*/  F2FP.SATFINITE.E4M3.F32.PACK_AB_MERGE_C R9, RZ, R2, RZ ;  /* 0x00000002ff09723e */ /* 0x002fe200048070ff */
[----:B---3--:R-:W-:Y:S02]  /*13350*/  FMUL R0, R225, UR13 ;  /* 0x0000000de1007c20 */ /* 0x008fe40008400000 */
[----:B------:R-:W3:Y:S01]  /*13360*/  LDL.LU R225, [R1+0x120] ;  /* 0x0001200001e17983 */ /* 0x000ee20000300800 */
[----:B------:R-:W-:-:S03]  /*13370*/  FMUL R2, R224, UR13 ;  /* 0x0000000de0027c20 */ /* 0x000fc60008400000 */
[----:B------:R-:W4:Y:S01]  /*13380*/  LDL.LU R224, [R1+0x124] ;  /* 0x0001240001e07983 */ /* 0x000f220000300800 */
[----:B------:R-:W-:Y:S02]  /*13390*/  F2FP.SATFINITE.E4M3.F32.PACK_AB_MERGE_C R3, RZ, R0, RZ ;  /* 0x00000000ff03723e */ /* 0x000fe400048070ff */
[----:B------:R-:W-:Y:S01]  /*133a0*/  F2FP.SATFINITE.E4M3.F32.PACK_AB_MERGE_C R7, RZ, R2, RZ ;  /* 0x00000002ff07723e */ /* 0x000fe200048070ff */
[----:B------:R-:W-:Y:S02]  /*133b0*/  FMUL R0, R226, UR13 ;  /* 0x0000000de2007c20 */ /* 0x000fe40008400000 */
[----:B------:R-:W4:Y:S01]  /*133c0*/  LDL.LU R226, [R1+0x128] ;  /* 0x0001280001e27983 */ /* 0x000f220000300800 */
[----:B------:R-:W-:-:S03]  /*133d0*/  FMUL R2, R227, UR13 ;  /* 0x0000000de3027c20 */ /* 0x000fc60008400000 */
[----:B------:R-:W4:Y:S01]  /*133e0*/  LDL.LU R227, [R1+0x12c] ;  /* 0x00012c0001e37983 */ /* 0x000f220000300800 */
[C---:B------:R-:W-:Y:S02]  /*133f0*/  ISETP.LT.OR P5, PT, R44.reuse, 0x82, !P2 ;  /* 0x000000822c00780c */ /* 0x040fe400057a1670 */
[C---:B------:R-:W-:Y:S01]  /*13400*/  ISETP.LT.OR P6, PT, R44.reuse, 0x81, !P2 ;  /* 0x000000812c00780c */ /* 0x040fe200057c1670 */
[----:B------:R-:W4:Y:S04]  /*13410*/  LDL.LU R221, [R1+0x130] ;  /* 0x0001300001dd7983 */ /* 0x000f280000300800 */
[----:B------:R-:W4:Y:S06]  /*13420*/  LDL.LU R220, [R1+0x134] ;  /* 0x0001340001dc7983 */ /* 0x000f2c0000300800 */
[----:B------:R0:W-:Y:S01]  /*13430*/  @!P5 STG.E.U8 desc[UR40][R26.64+0x81], R9 ;  /* 0x000081091a00d986 */ /* 0x0001e2000c101128 */
[----:B------:R-:W-:-:S03]  /*13440*/  ISETP.LT.OR P5, PT, R44, 0x8a, !P3 ;  /* 0x0000008a2c00780c */ /* 0x000fc60005fa1670 */
[----:B------:R1:W-:Y:S01]  /*13450*/  @!P6 STG.E.U8 desc[UR40][R26.64+0x80], R5 ;  /* 0x000080051a00e986 */ /* 0x0003e2000c101128 */
[----:B------:R-:W-:-:S09]  /*13460*/  ISETP.LT.OR P6, PT, R44, 0x89, !P3 ;  /* 0x000000892c00780c */ /* 0x000fd20005fc1670 */
[----:B------:R-:W-:Y:S01]  /*13470*/  @!P5 STG.E.U8 desc[UR40][R24.64+0x89], R7 ;  /* 0x000089071800d986 */ /* 0x000fe2000c101128 */
[C---:B------:R-:W-:Y:S02]  /*13480*/  ISETP.LT.OR P5, PT, R44.reuse, 0x8a, !P2 ;  /* 0x0000008a2c00780c */ /* 0x040fe400057a1670 */
[----:B0-----:R-:W-:Y:S01]  /*13490*/  F2FP.SATFINITE.E4M3.F32.PACK_AB_MERGE_C R9, RZ, R2, RZ ;  /* 0x00000002ff09723e */ /* 0x001fe200048070ff */
[----:B------:R0:W-:Y:S01]  /*134a0*/  @!P6 STG.E.U8 desc[UR40][R24.64+0x88], R3 ;  /* 0x000088031800e986 */ /* 0x0001e2000c101128 */
[----:B------:R-:W-:Y:S02]  /*134b0*/  ISETP.LT.OR P6, PT, R44, 0x89, !P2 ;  /* 0x000000892c00780c */ /* 0x000fe400057c1670 */
[----:B-1----:R-:W-:Y:S01]  /*134c0*/  F2FP.SATFINITE.E4M3.F32.PACK_AB_MERGE_C R5, RZ, R0, RZ ;  /* 0x00000000ff05723e */ /* 0x002fe200048070ff */
[----:B------:R-:W-:Y:S02]  /*134d0*/  FMUL R0, R222, UR13 ;  /* 0x0000000dde007c20 */ /* 0x000fe40008400000 */
[----:B------:R-:W4:Y:S04]  /*134e0*/  LDL.LU R222, [R1+0x138] ;  /* 0x0001380001de7983 */ /* 0x000f280000300800 */
[----:B------:R-:W-:Y:S01]  /*134f0*/  @!P5 STG.E.U8 desc[UR40][R26.64+0x89], R9 ;  /* 0x000089091a00d986 */ /* 0x000fe2000c101128 */
[----:B------:R-:W-:-:S02]  /*13500*/  ISETP.LT.OR P5, PT, R44, 0x92, !P3 ;  /* 0x000000922c00780c */ /* 0x000fc40005fa1670 */
[----:B0-----:R-:W-:Y:S01]  /*13510*/  F2FP.SATFINITE.E4M3.F32.PACK_AB_MERGE_C R3, RZ, R0, RZ ;  /* 0x00000000ff03723e */ /* 0x001fe200048070ff */
[----:B------:R0:W-:Y:S01]  /*13520*/  @!P6 STG.E.U8 desc[UR40][R26.64+0x88], R5 ;  /* 0x000088051a00e986 */ /* 0x0001e2000c101128 */
[----:B--2---:R-:W-:-:S03]  /*13530*/  FMUL R2, R223, UR13 ;  /* 0x0000000ddf027c20 */ /* 0x004fc60008400000 */
[----:B------:R-:W2:Y:S01]  /*13540*/  LDL.LU R223, [R1+0x13c] ;  /* 0x00013c0001df7983 */ /* 0x000ea20000300800 */
[----:B------:R-:W-:Y:S01]  /*13550*/  FMUL R0, R218, UR13 ;  /* 0x0000000dda007c20 */ /* 0x000fe20008400000 */
[----:B------:R-:W-:-:S04]  /*13560*/  F2FP.SATFINITE.E4M3.F32.PACK_AB_MERGE_C R7, RZ, R2, RZ ;  /* 0x00000002ff07723e */ /* 0x000fc800048070ff */
[----:B0-----:R-:W-:Y:S01]  /*13570*/  F2FP.SATFINITE.E4M3.F32.PACK_AB_MERGE_C R5, RZ, R0, RZ ;  /* 0x00000000ff05723e */ /* 0x001fe200048070ff */
[----:B------:R0:W-:Y:S01]  /*13580*/  @!P5 STG.E.U8 desc[UR40][R24.64+0x91], R7 ;  /* 0x000091071800d986 */ /* 0x0001e2000c101128 */
[----:B---3--:R-:W-:-:S03]  /*13590*/  FMUL R2, R225, UR13 ;  /* 0x0000000de1027c20 */ /* 0x008fc60008400000 */
[----:B------:R-:W3:Y:S01]  /*135a0*/  LDL.LU R225, [R1+0x140] ;  /* 0x0001400001e17983 */ /* 0x000ee20000300800 */
[----:B----4-:R-:W-:Y:S01]  /*135b0*/  FMUL R0, R224, UR13 ;  /* 0x0000000de0007c20 */ /* 0x010fe20008400000 */
[----:B------:R-:W-:Y:S02]  /*135c0*/  F2FP.SATFINITE.E4M3.F32.PACK_AB_MERGE_C R9, RZ, R2, RZ ;  /* 0x00000002ff09723e */ /* 0x000fe400048070ff */
[----:B------:R-:W4:Y:S02]  /*135d0*/  LDL.LU R224, [R1+0x144] ;  /* 0x0001440001e07983 */ /* 0x000f240000300800 */
[----:B0-----:R-:W-:Y:S01]  /*135e0*/  F2FP.SATFINITE.E4M3.F32.PACK_AB_MERGE_C R7, RZ, R0, RZ ;  /* 0x00000000ff07723e */ /* 0x001fe200048070ff */
[----:B------:R-:W-:Y:S02]  /*135f0*/  FMUL R2, R226, UR13 ;  /* 0x0000000de2027c20 */ /* 0x000fe40008400000 */
[----:B------:R-:W4:Y:S01]  /*13600*/  LDL.LU R226, [R1+0x148] ;  /* 0x0001480001e27983 */ /* 0x000f220000300800 */
[----:B------:R-:W-:-:S03]  /*13610*/  FMUL R0, R227, UR13 ;  /* 0x0000000de3007c20 */ /* 0x000fc60008400000 */
[----:B------:R-:W4:Y:S01]  /*13620*/  LDL.LU R227, [R1+0x14c] ;  /* 0x00014c0001e37983 */ /* 0x000f220000300800 */
[C---:B------:R-:W-:Y:S02]  /*13630*/  ISETP.LT.OR P6, PT, R44.reuse, 0x91, !P3 ;  /* 0x000000912c00780c */ /* 0x040fe40005fc1670 */
[C---:B------:R-:W-:Y:S01]  /*13640*/  ISETP.LT.OR P5, PT, R44.reuse, 0x92, !P2 ;  /* 0x000000922c00780c */ /* 0x040fe200057a1670 */
[----:B------:R-:W4:Y:S10]  /*13650*/  LDL.LU R218, [R1+0x150] ;  /* 0x0001500001da7983 */ /* 0x000f340000300800 */
[----:B------:R-:W-:Y:S01]  /*13660*/  @!P6 STG.E.U8 desc[UR40][R24.64+0x90], R3 ;  /* 0x000090031800e986 */ /* 0x000fe2000c101128 */
[----:B------:R-:W-:-:S02]  /*13670*/  ISETP.LT.OR P6, PT, R44, 0x91, !P2 ;  /* 0x000000912c00780c */ /* 0x000fc400057c1670 */
[----:B------:R-:W-:Y:S01]  /*13680*/  F2FP.SATFINITE.E4M3.F32.PACK_AB_MERGE_C R11, RZ, R2, RZ ;  /* 0x00000002ff0b723e */ /* 0x000fe200048070ff */
[----:B------:R-:W-:Y:S01]  /*13690*/  @!P5 STG.E.U8 desc[UR40][R26.64+0x91], R9 ;  /* 0x000091091a00d986 */ /* 0x000fe2000c101128 */
[----:B------:R-:W-:Y:S01]  /*136a0*/  FMUL R2, R220, UR13 ;  /* 0x0000000ddc027c20 */ /* 0x000fe20008400000 */
[----:B------:R-:W-:-:S08]  /*136b0*/  ISETP.LT.OR P5, PT, R44, 0x99, !P2 ;  /* 0x000000992c00780c */ /* 0x000fd000057a1670 */
[----:B------:R0:W-:Y:S01]  /*136c0*/  @!P6 STG.E.U8 desc[UR40][R26.64+0x90], R5 ;  /* 0x000090051a00e986 */ /* 0x0001e2000c101128 */
[C---:B------:R-:W-:Y:S02]  /*136d0*/  ISETP.LT.OR P6, PT, R44.reuse, 0x99, !P3 ;  /* 0x000000992c00780c */ /* 0x040fe40005fc1670 */
[----:B------:R-:W-:Y:S02]  /*136e0*/  ISETP.LT.OR P3, PT, R44, 0x9a, !P3 ;  /* 0x0000009a2c00780c */ /* 0x000fe40005f61670 */
[----:B0-----:R-:W-:Y:S01]  /*136f0*/  F2FP.SATFINITE.E4M3.F32.PACK_AB_MERGE_C R5, RZ, R0, RZ ;  /* 0x00000000ff05723e */ /* 0x001fe200048070ff */
[----:B------:R-:W-:Y:S02]  /*13700*/  FMUL R0, R221, UR13 ;  /* 0x0000000ddd007c20 */ /* 0x000fe40008400000 */
[----:B------:R-:W4:Y:S04]  /*13710*/  LDL.LU R221, [R1+0x154] ;  /* 0x0001540001dd7983 */ /* 0x000f280000300800 */
[----:B------:R-:W4:Y:S01]  /*13720*/  LDL.LU R220, [R1+0x158] ;  /* 0x0001580001dc7983 */ /* 0x000f220000300800 */
[----:B------:R-:W-:-:S03]  /*13730*/  FMUL R3, R222, UR13 ;  /* 0x0000000dde037c20 */ /* 0x000fc60008400000 */
[----:B------:R0:W-:Y:S04]  /*13740*/  @!P6 STG.E.U8 desc[UR40][R24.64+0x98], R7 ;  /* 0x000098071800e986 */ /* 0x0001e8000c101128 */
[----:B------:R-:W4:Y:S01]  /*13750*/  LDL.LU R222, [R1+0x15c] ;  /* 0x00015c0001de7983 */ /* 0x000f220000300800 */
[----:B------:R-:W-:-:S03]  /*13760*/  F2FP.SATFINITE.E4M3.F32.PACK_AB_MERGE_C R9, RZ, R2, RZ ;  /* 0x00000002ff09723e */ /* 0x000fc600048070ff */
[----:B------:R1:W-:Y:S01]  /*13770*/  @!P3 STG.E.U8 desc[UR40][R24.64+0x99], R11 ;  /* 0x0000990b1800b986 */ /* 0x0003e2000c101128 */
[----:B0-----:R-:W-:-:S03]  /*13780*/  F2FP.SATFINITE.E4M3.F32.PACK_AB_MERGE_C R7, RZ, R0, RZ ;  /* 0x00000000ff07723e */ /* 0x001fc600048070ff */
[----:B------:R0:W-:Y:S01]  /*13790*/  @!P5 STG.E.U8 desc[UR40][R26.64+0x98], R5 ;  /* 0x000098051a00d986 */ /* 0x0001e2000c101128 */
[----:B-1----:R-:W-:Y:S01]  /*137a0*/  F2FP.SATFINITE.E4M3.F32.PACK_AB_MERGE_C R11, RZ, R3, RZ ;  /* 0x00000003ff0b723e */ /* 0x002fe200048070ff */
[----:B--2---:R-:W-:Y:S02]  /*137b0*/  FMUL R4, R223, UR13 ;  /* 0x0000000ddf047c20 */ /* 0x004fe40008400000 */
[----:B------:R-:W2:Y:S01]  /*137c0*/  LDL.LU R223, [R1+0x160] ;  /* 0x0001600001df7983 */ /* 0x000ea20000300800 */
[----:B---3--:R-:W-:-:S03]  /*137d0*/  FMUL R0, R225, UR13 ;  /* 0x0000000de1007c20 */ /* 0x008fc60008400000 */
[----:B------:R-:W3:Y:S01]  /*137e0*/  LDL.LU R225, [R1+0x164] ;  /* 0x0001640001e17983 */ /* 0x000ee20000300800 */
[----:B----4-:R-:W-:Y:S01]  /*137f0*/  FMUL R2, R224, UR13 ;  /* 0x0000000de0027c20 */ /* 0x010fe20008400000 */
[----:B0-----:R-:W-:Y:S02]  /*13800*/  F2FP.SATFINITE.E4M3.F32.PACK_AB_MERGE_C R5, RZ, R0, RZ ;  /* 0x00000000ff05723e */ /* 0x001fe400048070ff */
[----:B------:R-:W4:Y:S01]  /*13810*/  LDL.LU R224, [R1+0x168] ;  /* 0x0001680001e07983 */ /* 0x000f220000300800 */
[----:B------:R-:W-:-:S03]  /*13820*/  FMUL R3, R226, UR13 ;  /* 0x0000000de2037c20 */ /* 0x000fc60008400000 */
[----:B------:R-:W4:Y:S01]  /*13830*/  LDL.LU R226, [R1+0x16c] ;  /* 0x00016c0001e27983 */ /* 0x000f220000300800 */
[----:B------:R-:W-:-:S03]  /*13840*/  FMUL R0, R227, UR13 ;  /* 0x0000000de3007c20 */ /* 0x000fc60008400000 */
[----:B------:R-:W4:Y:S01]  /*13850*/  LDL.LU R227, [R1+0x170] ;  /* 0x0001700001e37983 */ /* 0x000f220000300800 */
[C---:B------:R-:W-:Y:S02]  /*13860*/  ISETP.LT.OR P2, PT, R44.reuse, 0x9a, !P2 ;  /* 0x0000009a2c00780c */ /* 0x040fe40005741670 */
[C---:B------:R-:W-:Y:S02]  /*13870*/  ISETP.LT.OR P6, PT, R44.reuse, 0x81, !P1 ;  /* 0x000000812c00780c */ /* 0x040fe40004fc1670 */
[C---:B------:R-:W-:Y:S02]  /*13880*/  ISETP.LT.OR P3, PT, R44.reuse, 0x82, !P1 ;  /* 0x000000822c00780c */ /* 0x040fe40004f61670 */
[----:B------:R-:W-:-:S07]  /*13890*/  ISETP.LT.OR P5, PT, R44, 0x81, !P0 ;  /* 0x000000812c00780c */ /* 0x000fce00047a1670 */
[----:B------:R0:W-:Y:S01]  /*138a0*/  @!P2 STG.E.U8 desc[UR40][R26.64+0x99], R7 ;  /* 0x000099071a00a986 */ /* 0x0001e2000c101128 */
[----:B------:R-:W-:-:S03]  /*138b0*/  ISETP.LT.OR P2, PT, R44, 0x8a, !P1 ;  /* 0x0000008a2c00780c */ /* 0x000fc60004f41670 */
[----:B------:R1:W-:Y:S01]  /*138c0*/  @!P6 STG.E.U8 desc[UR40][R28.64+0x80], R9 ;  /* 0x000080091c00e986 */ /* 0x0003e2000c101128 */
[----:B------:R-:W-:-:S03]  /*138d0*/  ISETP.LT.OR P6, PT, R44, 0x82, !P0 ;  /* 0x000000822c00780c */ /* 0x000fc600047c1670 */
[----:B------:R1:W-:Y:S01]  /*138e0*/  @!P3 STG.E.U8 desc[UR40][R28.64+0x81], R11 ;  /* 0x0000810b1c00b986 */ /* 0x0003e2000c101128 */
[C---:B------:R-:W-:Y:S02]  /*138f0*/  ISETP.LT.OR P3, PT, R44.reuse, 0x89, !P1 ;  /* 0x000000892c00780c */ /* 0x040fe40004f61670 */
[----:B------:R-:W-:Y:S02]  /*13900*/  F2FP.SATFINITE.E4M3.F32.PACK_AB_MERGE_C R13, RZ, R4, RZ ;  /* 0x00000004ff0d723e */ /* 0x000fe400048070ff */
[----:B0-----:R-:W-:Y:S02]  /*13910*/  F2FP.SATFINITE.E4M3.F32.PACK_AB_MERGE_C R7, RZ, R2, RZ ;  /* 0x00000002ff07723e */ /* 0x001fe400048070ff */
[----:B-1----:R-:W-:Y:S01]  /*13920*/  F2FP.SATFINITE.E4M3.F32.PACK_AB_MERGE_C R9, RZ, R3, RZ ;  /* 0x00000003ff09723e */ /* 0x002fe200048070ff */
[----:B------:R-:W-:Y:S01]  /*13930*/  @!P5 STG.E.U8 desc[UR40][R30.64+0x80], R13 ;  /* 0x0000800d1e00d986 */ /* 0x000fe2000c101128 */
[----:B------:R-:W-:-:S03]  /*13940*/  ISETP.LT.OR P5, PT, R44, 0x89, !P0 ;  /* 0x000000892c00780c */ /* 0x000fc600047a1670 */
[----:B------:R0:W-:Y:S01]  /*13950*/  @!P6 STG.E.U8 desc[UR40][R30.64+0x81], R5 ;  /* 0x000081051e00e986 */ /* 0x0001e2000c101128 */
[----:B------:R-:W-:-:S03]  /*13960*/  ISETP.LT.OR P6, PT, R44, 0x8a, !P0 ;  /* 0x0000008a2c00780c */ /* 0x000fc600047c1670 */
[----:B------:R1:W-:Y:S01]  /*13970*/  @!P2 STG.E.U8 desc[UR40][R28.64+0x89], R9 ;  /* 0x000089091c00a986 */ /* 0x0003e2000c101128 */
[----:B------:R-:W-:Y:S01]  /*13980*/  ISETP.LT.OR P2, PT, R44, 0x92, !P1 ;  /* 0x000000922c00780c */ /* 0x000fe20004f41670 */
[----:B------:R-:W-:Y:S02]  /*13990*/  FMUL R2, R218, UR13 ;  /* 0x0000000dda027c20 */ /* 0x000fe40008400000 */
[----:B------:R1:W-:Y:S01]  /*139a0*/  @!P3 STG.E.U8 desc[UR40][R28.64+0x88], R7 ;  /* 0x000088071c00b986 */ /* 0x0003e2000c101128 */
[----:B------:R-:W-:Y:S01]  /*139b0*/  ISETP.LT.OR P3, PT, R44, 0x91, !P1 ;  /* 0x000000912c00780c */ /* 0x000fe20004f61670 */
[----:B------:R-:W-:Y:S01]  /*139c0*/  FMUL R3, R220, UR13 ;  /* 0x0000000ddc037c20 */ /* 0x000fe20008400000 */
[----:B------:R-:W-:Y:S01]  /*139d0*/  F2FP.SATFINITE.E4M3.F32.PACK_AB_MERGE_C R11, RZ, R0, RZ ;  /* 0x00000000ff0b723e */ /* 0x000fe200048070ff */
[----:B------:R-:W-:Y:S01]  /*139e0*/  FMUL R0, R221, UR13 ;  /* 0x0000000ddd007c20 */ /* 0x000fe20008400000 */
[----:B0-----:R-:W-:Y:S02]  /*139f0*/  F2FP.SATFINITE.E4M3.F32.PACK_AB_MERGE_C R5, RZ, R2, RZ ;  /* 0x00000002ff05723e */ /* 0x001fe400048070ff */
[----:B-1----:R-:W-:Y:S01]  /*13a00*/  F2FP.SATFINITE.E4M3.F32.PACK_AB_MERGE_C R9, RZ, R3, RZ ;  /* 0x00000003ff09723e */ /* 0x002fe200048070ff */
[----:B------:R-:W-:Y:S01]  /*13a10*/  @!P5 STG.E.U8 desc[UR40][R30.64+0x88], R11 ;  /* 0x0000880b1e00d986 */ /* 0x000fe2000c101128 */
[----:B------:R-:W-:Y:S01]  /*13a20*/  F2FP.SATFINITE.E4M3.F32.PACK_AB_MERGE_C R7, RZ, R0, RZ ;  /* 0x00000000ff07723e */ /* 0x000fe200048070ff */
[----:B------:R-:W-:-:S02]  /*13a30*/  FMUL R0, R222, UR13 ;  /* 0x0000000dde007c20 */ /* 0x000fc40008400000 */
[----:B------:R-:W-:Y:S01]  /*13a40*/  @!P6 STG.E.U8 desc[UR40][R30.64+0x89], R5 ;  /* 0x000089051e00e986 */ /* 0x000fe2000c101128 */
[C---:B------:R-:W-:Y:S02]  /*13a50*/  ISETP.LT.OR P5, PT, R44.reuse, 0x91, !P0 ;  /* 0x000000912c00780c */ /* 0x040fe400047a1670 */
[C---:B------:R-:W-:Y:S01]  /*13a60*/  ISETP.LT.OR P6, PT, R44.reuse, 0x92, !P0 ;  /* 0x000000922c00780c */ /* 0x040fe200047c1670 */
[----:B------:R-:W-:Y:S01]  /*13a70*/  @!P2 STG.E.U8 desc[UR40][R28.64+0x91], R9 ;  /* 0x000091091c00a986 */ /* 0x000fe2000c101128 */
[C---:B------:R-:W-:Y:S02]  /*13a80*/  ISETP.LT.OR P2, PT, R44.reuse, 0x99, !P1 ;  /* 0x000000992c00780c */ /* 0x040fe40004f41670 */
[C---:B------:R-:W-:Y:S01]  /*13a90*/  ISETP.LT.OR P1, PT, R44.reuse, 0x9a, !P1 ;  /* 0x0000009a2c00780c */ /* 0x040fe20004f21670 */
[----:B------:R0:W-:Y:S01]  /*13aa0*/  @!P3 STG.E.U8 desc[UR40][R28.64+0x90], R7 ;  /* 0x000090071c00b986 */ /* 0x0001e2000c101128 */
[----:B------:R-:W-:Y:S02]  /*13ab0*/  ISETP.LT.OR P3, PT, R44, 0x99, !P0 ;  /* 0x000000992c00780c */ /* 0x000fe40004761670 */
[----:B------:R-:W-:-:S02]  /*13ac0*/  F2FP.SATFINITE.E4M3.F32.PACK_AB_MERGE_C R13, RZ, R0, RZ ;  /* 0x00000000ff0d723e */ /* 0x000fc400048070ff */
[----:B------:R-:W-:-:S03]  /*13ad0*/  ISETP.LT.OR P0, PT, R44, 0x9a, !P0 ;  /* 0x0000009a2c00780c */ /* 0x000fc60004701670 */
[----:B------:R1:W-:Y:S01]  /*13ae0*/  @!P5 STG.E.U8 desc[UR40][R30.64+0x90], R13 ;  /* 0x0000900d1e00d986 */ /* 0x0003e2000c101128 */
[----:B--2---:R-:W-:-:S05]  /*13af0*/  FMUL R0, R223, UR13 ;  /* 0x0000000ddf007c20 */ /* 0x004fca0008400000 */
[----:B0-----:R-:W-:-:S05]  /*13b00*/  F2FP.SATFINITE.E4M3.F32.PACK_AB_MERGE_C R7, RZ, R0, RZ ;  /* 0x00000000ff07723e */ /* 0x001fca00048070ff */
[----:B------:R1:W-:Y:S01]  /*13b10*/  @!P6 STG.E.U8 desc[UR40][R30.64+0x91], R7 ;  /* 0x000091071e00e986 */ /* 0x0003e2000c101128 */
[----:B---3--:R-:W-:Y:S01]  /*13b20*/  FMUL R2, R225, UR13 ;  /* 0x0000000de1027c20 */ /* 0x008fe20008400000 */
[----:B----4-:R-:W-:-:S04]  /*13b30*/  FMUL R3, R224, UR13 ;  /* 0x0000000de0037c20 */ /* 0x010fc80008400000 */
[----:B------:R-:W-:Y:S01]  /*13b40*/  F2FP.SATFINITE.E4M3.F32.PACK_AB_MERGE_C R9, RZ, R2, RZ ;  /* 0x00000002ff09723e */ /* 0x000fe200048070ff */
[----:B------:R-:W-:Y:S01]  /*13b50*/  FMUL R4, R226, UR13 ;  /* 0x0000000de2047c20 */ /* 0x000fe20008400000 */
[----:B------:R-:W-:-:S04]  /*13b60*/  F2FP.SATFINITE.E4M3.F32.PACK_AB_MERGE_C R3, RZ, R3, RZ ;  /* 0x00000003ff03723e */ /* 0x000fc800048070ff */
[----:B------:R-:W-:Y:S01]  /*13b70*/  F2FP.SATFINITE.E4M3.F32.PACK_AB_MERGE_C R11, RZ, R4, RZ ;  /* 0x00000004ff0b723e */ /* 0x000fe200048070ff */
[----:B------:R-:W-:Y:S01]  /*13b80*/  FMUL R5, R227, UR13 ;  /* 0x0000000de3057c20 */ /* 0x000fe20008400000 */
[----:B------:R1:W-:Y:S04]  /*13b90*/  @!P2 STG.E.U8 desc[UR40][R28.64+0x98], R9 ;  /* 0x000098091c00a986 */ /* 0x0003e8000c101128 */
[----:B------:R-:W-:Y:S01]  /*13ba0*/  F2FP.SATFINITE.E4M3.F32.PACK_AB_MERGE_C R5, RZ, R5, RZ ;  /* 0x00000005ff05723e */ /* 0x000fe200048070ff */
[----:B------:R1:W-:Y:S04]  /*13bb0*/  @!P1 STG.E.U8 desc[UR40][R28.64+0x99], R3 ;  /* 0x000099031c009986 */ /* 0x0003e8000c101128 */
[----:B------:R1:W-:Y:S04]  /*13bc0*/  @!P3 STG.E.U8 desc[UR40][R30.64+0x98], R11 ;  /* 0x0000980b1e00b986 */ /* 0x0003e8000c101128 */
[----:B------:R1:W-:Y:S02]  /*13bd0*/  @!P0 STG.E.U8 desc[UR40][R30.64+0x99], R5 ;  /* 0x000099051e008986 */ /* 0x0003e4000c101128 */
.L_x_360:
[----:B------:R-:W-:Y:S05]  /*13be0*/  BSYNC B0 ;  /* 0x0000000000007941 */ /* 0x000fea0003800000 */
.L_x_38:
[----:B01----:R-:W2:Y:S04]  /*13bf0*/  LDL.LU R3, [R1+0x17c] ;  /* 0x00017c0001037983 */ /* 0x003ea80000300800 */
[----:B-----5:R-:W2:Y:S01]  /*13c00*/  LDL.LU R2, [R1+0x180] ;  /* 0x0001800001027983 */ /* 0x020ea20000300800 */
[----:B------:R-:W-:Y:S01]  /*13c10*/  ULDC UR14, c[0x0][0xc] ;  /* 0x00000300000e7ab9 */ /* 0x000fe20000000800 */
[----:B------:R-:W-:Y:S01]  /*13c20*/  ULDC UR15, c[0x0][0x10] ;  /* 0x00000400000f7ab9 */ /* 0x000fe20000000800 */
[----:B------:R-:W2:Y:S01]  /*13c30*/  LDC R5, c[0x0][0x14] ;  /* 0x00000500ff057b82 */ /* 0x000ea20000000800 */
[----:B------:R-:W-:Y:S01]  /*13c40*/  UIMAD.WIDE.U32 UR14, UR14, UR15, URZ ;  /* 0x0000000f0e0e72a5 */ /* 0x000fe2000f8e003f */
[----:B------:R-:W-:-:S05]  /*13c50*/  PRMT R0, RZ, 0x7610, R0 ;  /* 0x00007610ff007816 */ /* 0x000fca0000000000 */
[----:B--2---:R-:W-:-:S04]  /*13c60*/  IMAD.WIDE.U32 R2, R5, UR14, R2 ;  /* 0x0000000e05027c25 */ /* 0x004fc8000f8e0002 */
[----:B------:R-:W-:Y:S01]  /*13c70*/  IMAD R5, R5, UR15, RZ ;  /* 0x0000000f05057c24 */ /* 0x000fe2000f8e02ff */
[----:B------:R-:W-:Y:S01]  /*13c80*/  ULDC.64 UR14, c[0x0][0x650] ;  /* 0x00019400000e7ab9 */ /* 0x000fe20000000a00 */
[----:B------:R-:W-:Y:S01]  /*13c90*/  IMAD.MOV.U32 R11, RZ, RZ, R2 ;  /* 0x000000ffff0b7224 */ /* 0x000fe200078e0002 */
[----:B------:R-:W-:Y:S01]  /*13ca0*/  ISETP.GE.U32.AND P0, PT, R2, UR14, PT ;  /* 0x0000000e02007c0c */ /* 0x000fe2000bf06070 */
[----:B------:R-:W-:Y:S01]  /*13cb0*/  IMAD.IADD R13, R3, 0x1, R5 ;  /* 0x00000001030d7824 */ /* 0x000fe200078e0205 */
[----:B------:R-:W-:Y:S01]  /*13cc0*/  UMOV UR14, 0xffffffff ;  /* 0xffffffff000e7882 */ /* 0x000fe20000000000 */
[----:B------:R-:W-:-:S03]  /*13cd0*/  IMAD.MOV.U32 R2, RZ, RZ, -0x1 ;  /* 0xffffffffff027424 */ /* 0x000fc600078e00ff */
[----:B------:R0:W-:Y:S01]  /*13ce0*/  STL [R1+0x17c], R13 ;  /* 0x00017c0d01007387 */ /* 0x0001e20000100800 */
[----:B------:R-:W-:-:S03]  /*13cf0*/  ISETP.GE.U32.AND.EX P0, PT, R13, UR15, PT, P0 ;  /* 0x0000000f0d007c0c */ /* 0x000fc6000bf06100 */
[----:B------:R0:W-:Y:S04]  /*13d00*/  STL [R1+0x180], R11 ;  /* 0x0001800b01007387 */ /* 0x0001e80000100800 */
[----:B------:R0:W-:Y:S06]  /*13d10*/  STL [R1+0x188], R2 ;  /* 0x0001880201007387 */ /* 0x0001ec0000100800 */
[----:B------:R-:W-:Y:S05]  /*13d20*/  @P0 BRA `(.L_x_361) ;  /* 0x0000000400740947 */ /* 0x000fea0003800000 */
[----:B------:R-:W1:Y:S01]  /*13d30*/  S2R R8, SR_CTAID.X ;  /* 0x0000000000087919 */ /* 0x000e620000002500 */
[----:B------:R-:W-:Y:S01]  /*13d40*/  ULDC.64 UR20, c[0x0][0x628] ;  /* 0x00018a0000147ab9 */ /* 0x000fe20000000a00 */
[----:B------:R-:W2:Y:S01]  /*13d50*/  LDC R9, c[0x0][0x144] ;  /* 0x00005100ff097b82 */ /* 0x000ea20000000800 */
[----:B------:R-:W-:Y:S01]  /*13d60*/  ULDC UR6, c[0x0][0x150] ;  /* 0x0000540000067ab9 */ /* 0x000fe20000000800 */
[----:B------:R-:W0:Y:S01]  /*13d70*/  S2R R12, SR_CTAID.Y ;  /* 0x00000000000c7919 */ /* 0x000e220000002600 */
[----:B------:R-:W-:Y:S01]  /*13d80*/  ISETP.NE.U32.AND P0, PT, RZ, UR20, PT ;  /* 0x00000014ff007c0c */ /* 0x000fe2000bf05070 */
[----:B------:R-:W-:Y:S01]  /*13d90*/  ULDC UR12, c[0x0][0x630] ;  /* 0x00018c00000c7ab9 */ /* 0x000fe20000000800 */
[----:B------:R-:W-:Y:S02]  /*13da0*/  R2UR UR18, R11 ;  /* 0x000000000b1272ca */ /* 0x000fe400000e0000 */
[----:B------:R-:W-:Y:S01]  /*13db0*/  ISETP.NE.AND.EX P0, PT, RZ, UR21, PT, P0 ;  /* 0x00000015ff007c0c */ /* 0x000fe2000bf05300 */
[----:B------:R-:W0:Y:S01]  /*13dc0*/  LDC.64 R6, c[0x0][0x620] ;  /* 0x00018800ff067b82 */ /* 0x000e220000000a00 */
[----:B------:R-:W-:-:S02]  /*13dd0*/  R2UR UR19, R13 ;  /* 0x000000000d1372ca */ /* 0x000fc400000e0000 */
[----:B-1----:R-:W-:-:S05]  /*13de0*/  I2FP.F32.U32 R0, R8 ;  /* 0x0000000800007245 */ /* 0x002fca0000201000 */
[----:B------:R-:W-:-:S06]  /*13df0*/  FMUL R0, R0, UR6 ;  /* 0x0000000600007c20 */ /* 0x000fcc0008400000 */
[----:B------:R-:W1:Y:S01]  /*13e00*/  F2I.U32.TRUNC.NTZ R0, R0 ;  /* 0x0000000000007305 */ /* 0x000e62000020f000 */
        /* <DEDUP_REMOVED lines=13> */
.L_x_362:
[----:B------:R-:W-:Y:S01]  /*13ee0*/  USHF.R.U64 UR14, UR18, UR12, UR19 ;  /* 0x0000000c120e7299 */ /* 0x000fe20008001213 */
[----:B------:R-:W5:Y:S01]  /*13ef0*/  LDC.64 R20, c[0x0][0x640] ;  /* 0x00019000ff147b82 */ /* 0x000f620000000a00 */
[----:B------:R-:W-:Y:S01]  /*13f00*/  USHF.R.U32.HI UR6, URZ, UR12, UR19 ;  /* 0x0000000c3f067299 */ /* 0x000fe20008011613 */
[----:B-1----:R-:W-:Y:S02]  /*13f10*/  IMAD.MOV R10, RZ, RZ, -R0 ;  /* 0x000000ffff0a7224 */ /* 0x002fe400078e0a00 */
[----:B0-----:R-:W-:Y:S01]  /*13f20*/  IMAD.MOV.U32 R2, RZ, RZ, R11 ;  /* 0x000000ffff027224 */ /* 0x001fe200078e000b */
[----:B------:R-:W-:Y:S01]  /*13f30*/  IADD3 R5, P0, RZ, -UR14, RZ ;  /* 0x8000000eff057c10 */ /* 0x000fe2000ff1e0ff */
[----:B--2---:R-:W-:Y:S02]  /*13f40*/  IMAD R17, R9, R10, R8 ;  /* 0x0000000a09117224 */ /* 0x004fe400078e0208 */
[----:B------:R-:W0:Y:S02]  /*13f50*/  LDC R4, c[0x0][0x618] ;  /* 0x00018600ff047b82 */ /* 0x000e240000000800 */
[----:B------:R-:W-:Y:S01]  /*13f60*/  IMAD.X R3, RZ, RZ, ~UR6, P0 ;  /* 0x80000006ff037e24 */ /* 0x000fe200080e06ff */
[----:B------:R-:W-:-:S03]  /*13f70*/  ULDC UR6, c[0x0][0x154] ;  /* 0x0000550000067ab9 */ /* 0x000fc60000000800 */
[-C--:B------:R-:W-:Y:S02]  /*13f80*/  IMAD R0, R3, R6.reuse, RZ ;  /* 0x0000000603007224 */ /* 0x080fe400078e02ff */
[----:B------:R-:W1:Y:S01]  /*13f90*/  LDC R14, c[0x0][0x608] ;  /* 0x00018200ff0e7b82 */ /* 0x000e620000000800 */
[----:B------:R-:W-:Y:S02]  /*13fa0*/  IMAD.MOV.U32 R3, RZ, RZ, R13 ;  /* 0x000000ffff037224 */ /* 0x000fe400078e000d */
[----:B------:R-:W-:-:S05]  /*13fb0*/  IMAD.WIDE.U32 R2, R5, R6, R2 ;  /* 0x0000000605027225 */ /* 0x000fca00078e0002 */
[----:B------:R-:W2:Y:S01]  /*13fc0*/  LDC R18, c[0x0][0x658] ;  /* 0x00019600ff127b82 */ /* 0x000ea20000000800 */
[----:B------:R-:W-:Y:S01]  /*13fd0*/  IMAD R5, R5, R7, R0 ;  /* 0x0000000705057224 */ /* 0x000fe200078e0200 */
[----:B------:R-:W-:Y:S01]  /*13fe0*/  I2FP.F32.U32 R0, R12 ;  /* 0x0000000c00007245 */ /* 0x000fe20000201000 */
[----:B------:R-:W-:Y:S01]  /*13ff0*/  IMAD.MOV.U32 R7, RZ, RZ, 0x1 ;  /* 0x00000001ff077424 */ /* 0x000fe200078e00ff */
[----:B-----5:R-:W-:Y:S01]  /*14000*/  ISETP.NE.U32.AND P0, PT, R20, RZ, PT ;  /* 0x000000ff1400720c */ /* 0x020fe20003f05070 */
[----:B------:R-:W-:Y:S02]  /*14010*/  IMAD.IADD R3, R3, 0x1, R5 ;  /* 0x0000000103037824 */ /* 0x000fe400078e0205 */
[----:B------:R-:W-:Y:S01]  /*14020*/  FMUL R0, R0, UR6 ;  /* 0x0000000600007c20 */ /* 0x000fe20008400000 */
[----:B------:R-:W3:Y:S01]  /*14030*/  LDC R15, c[0x0][0x148] ;  /* 0x00005200ff0f7b82 */ /* 0x000ee20000000800 */
[----:B------:R-:W-:Y:S01]  /*14040*/  ISETP.NE.AND.EX P0, PT, R21, RZ, PT, P0 ;  /* 0x000000ff1500720c */ /* 0x000fe20003f05300 */
[----:B------:R-:W-:Y:S01]  /*14050*/  IMAD.MOV.U32 R5, RZ, RZ, -0x1 ;  /* 0xffffffffff057424 */ /* 0x000fe200078e00ff */
[-CC-:B0-----:R-:W-:Y:S01]  /*14060*/  SHF.R.U64 R10, R2, R4.reuse, R3.reuse ;  /* 0x00000004020a7219 */ /* 0x181fe20000001203 */
[----:B------:R0:W0:Y:S01]  /*14070*/  F2I.U32.TRUNC.NTZ R13, R0 ;  /* 0x00000000000d7305 */ /* 0x000022000020f000 */
[----:B------:R-:W-:-:S03]  /*14080*/  SHF.R.U32.HI R3, RZ, R4, R3 ;  /* 0x00000004ff037219 */ /* 0x000fc60000011603 */
[----:B------:R-:W0:Y:S01]  /*14090*/  LDC R16, c[0x0][0x600] ;  /* 0x00018000ff107b82 */ /* 0x000e220000000800 */
[-CC-:B-1----:R-:W-:Y:S02]  /*140a0*/  SHF.R.U64 R8, R10, R14.reuse, R3.reuse ;  /* 0x0000000e0a087219 */ /* 0x182fe40000001203 */
[----:B------:R-:W-:-:S05]  /*140b0*/  SHF.R.U32.HI R3, RZ, R14, R3 ;  /* 0x0000000eff037219 */ /* 0x000fca0000011603 */
[----:B------:R-:W1:Y:S01]  /*140c0*/  LDC R22, c[0x0][0x648] ;  /* 0x00019200ff167b82 */ /* 0x000e620000000800 */
[-CC-:B--2---:R-:W-:Y:S02]  /*140d0*/  SHF.R.U64 R11, R8, R18.reuse, R3.reuse ;  /* 0x00000012080b7219 */ /* 0x184fe40000001203 */
[-C--:B------:R-:W-:Y:S02]  /*140e0*/  SHF.L.U32 R5, R5, R18.reuse, RZ ;  /* 0x0000001205057219 */ /* 0x080fe400000006ff */
[-C--:B------:R-:W-:Y:S01]  /*140f0*/  SHF.R.U32.HI R3, RZ, R18.reuse, R3 ;  /* 0x00000012ff037219 */ /* 0x080fe20000011603 */
[----:B------:R-:W-:Y:S01]  /*14100*/  IMAD.MOV.U32 R2, RZ, RZ, R11 ;  /* 0x000000ffff027224 */ /* 0x000fe200078e000b */
[----:B------:R-:W-:Y:S01]  /*14110*/  SHF.L.U32 R42, R7, R18, RZ ;  /* 0x00000012072a7219 */ /* 0x000fe200000006ff */
[----:B------:R-:W2:Y:S01]  /*14120*/  LDC R23, c[0x0][0x638] ;  /* 0x00018e00ff177b82 */ /* 0x000ea20000000800 */
[----:B------:R-:W-:-:S07]  /*14130*/  LOP3.LUT R19, RZ, R5, RZ, 0x33, !PT ;  /* 0x00000005ff137212 */ /* 0x000fce00078e33ff */
[----:B------:R-:W0:Y:S01]  /*14140*/  LDC R24, c[0x0][0x610] ;  /* 0x00018400ff187b82 */ /* 0x000e220000000800 */
[----:B------:R-:W-:Y:S05]  /*14150*/  @!P0 BRA `(.L_x_363) ;  /* 0x0000000000288947 */ /* 0x000fea0003800000 */
[----:B0-----:R-:W0:Y:S02]  /*14160*/  LDC R0, c[0x0][0x64c] ;  /* 0x00019300ff007b82 */ /* 0x001e240000000800 */
[----:B0-----:R-:W-:-:S05]  /*14170*/  IADD3 R7, P0, R11, R0, RZ ;  /* 0x000000000b077210 */ /* 0x001fca0007f1e0ff */
        /* <DEDUP_REMOVED lines=8> */
.L_x_363:
[----:B01----:R-:W-:Y:S01]  /*14200*/  SHF.R.U64 R0, R2, R22, R3 ;  /* 0x0000001602007219 */ /* 0x003fe20000001203 */
[----:B------:R-:W-:Y:S01]  /*14210*/  VIADD R5, R16, 0xffffffff ;  /* 0xffffffff10057836 */ /* 0x000fe20000000000 */
[----:B------:R-:W-:Y:S01]  /*14220*/  LOP3.LUT R3, R8, R19, RZ, 0xc0, !PT ;  /* 0x0000001308037212 */ /* 0x000fe200078ec0ff */
[----:B------:R-:W-:Y:S02]  /*14230*/  IMAD.MOV R13, RZ, RZ, -R13 ;  /* 0x000000ffff0d7224 */ /* 0x000fe400078e0a0d */
[----:B------:R-:W-:Y:S02]  /*14240*/  IMAD.MOV R2, RZ, RZ, -R0 ;  /* 0x000000ffff027224 */ /* 0x000fe400078e0a00 */
[----:B------:R-:W-:Y:S01]  /*14250*/  IMAD R42, R42, R0, R3 ;  /* 0x000000002a2a7224 */ /* 0x000fe200078e0203 */
[----:B------:R-:W-:Y:S01]  /*14260*/  LOP3.LUT R3, R10, R5, RZ, 0xc0, !PT ;  /* 0x000000050a037212 */ /* 0x000fe200078ec0ff */
[----:B---3--:R-:W-:Y:S02]  /*14270*/  @P4 IMAD R17, R15, R13, R12 ;  /* 0x0000000d0f114224 */ /* 0x008fe400078e020c */
[----:B--2---:R-:W-:-:S02]  /*14280*/  IMAD R0, R2, R23, R11 ;  /* 0x0000001702007224 */ /* 0x004fc400078e020b */
[----:B------:R-:W-:Y:S02]  /*14290*/  IMAD.MOV.U32 R2, RZ, RZ, 0x1 ;  /* 0x00000001ff027424 */ /* 0x000fe400078e00ff */
[----:B------:R-:W-:Y:S02]  /*142a0*/  IMAD R42, R42, R24, R17 ;  /* 0x000000182a2a7224 */ /* 0x000fe400078e0211 */
[----:B------:R-:W-:Y:S01]  /*142b0*/  IMAD R3, R0, R16, R3 ;  /* 0x0000001000037224 */ /* 0x000fe200078e0203 */
[----:B------:R-:W-:-:S04]  /*142c0*/  PRMT R0, R2, 0x7610, R0 ;  /* 0x0000761002007816 */ /* 0x000fc80000000000 */
[----:B------:R-:W-:Y:S02]  /*142d0*/  SEL R2, R3, R42, !P4 ;  /* 0x0000002a03027207 */ /* 0x000fe40006000000 */
[----:B------:R-:W-:-:S03]  /*142e0*/  SEL R42, R42, R3, !P4 ;  /* 0x000000032a2a7207 */ /* 0x000fc60006000000 */
[----:B------:R1:W-:Y:S04]  /*142f0*/  STL [R1+0x188], R2 ;  /* 0x0001880201007387 */ /* 0x0003e80000100800 */
.L_x_361:
[----:B------:R2:W-:Y:S01]  /*14300*/  STL [R1+0x184], R42 ;  /* 0x0001842a01007387 */ /* 0x0005e20000100800 */
[----:B------:R-:W-:-:S13]  /*14310*/  LOP3.LUT P0, RZ, R0, 0xff, RZ, 0xc0, !PT ;  /* 0x000000ff00ff7812 */ /* 0x000fda000780c0ff */
[----:B--2---:R-:W-:Y:S05]  /*14320*/  @P0 BRA `(.L_x_364) ;  /* 0xfffffed000300947 */ /* 0x004fea000383ffff */
[----:B------:R-:W-:Y:S05]  /*14330*/  EXIT ;  /* 0x000000000000794d */ /* 0x000fea0003800000 */
.L_x_8:
[----:B0-----:R-:W2:Y:S01]  /*14340*/  LDL R16, [R1+0x180] ;  /* 0x0001800001107983 */ /* 0x001ea20000100800 */
[----:B------:R-:W-:-:S03]  /*14350*/  ULDC.64 UR4, c[0x0][0x650] ;  /* 0x0001940000047ab9 */ /* 0x000fc60000000a00 */
[----:B------:R-:W3:Y:S01]  /*14360*/  LDL R20, [R1+0x17c] ;  /* 0x00017c0001147983 */ /* 0x000ee20000100800 */
[----:B------:R-:W-:Y:S01]  /*14370*/  PRMT R0, RZ, 0x7610, R0 ;  /* 0x00007610ff007816 */ /* 0x000fe20000000000 */
[----:B------:R-:W-:Y:S02]  /*14380*/  IMAD.MOV.U32 R4, RZ, RZ, -0x1 ;  /* 0xffffffffff047424 */ /* 0x000fe400078e00ff */
[----:B------:R-:W-:Y:S02]  /*14390*/  IMAD.MOV.U32 R5, RZ, RZ, -0x1 ;  /* 0xffffffffff057424 */ /* 0x000fe400078e00ff */
[----:B------:R-:W-:Y:S01]  /*143a0*/  IMAD.MOV.U32 R6, RZ, RZ, -0x1 ;  /* 0xffffffffff067424 */ /* 0x000fe200078e00ff */
[----:B--2---:R-:W-:-:S04]  /*143b0*/  ISETP.GE.U32.AND P0, PT, R16, UR4, PT ;  /* 0x0000000410007c0c */ /* 0x004fc8000bf06070 */
[----:B---3--:R-:W-:-:S13]  /*143c0*/  ISETP.GE.U32.AND.EX P0, PT, R20, UR5, PT, P0 ;  /* 0x0000000514007c0c */ /* 0x008fda000bf06100 */
[----:B------:R-:W-:Y:S05]  /*143d0*/  @P0 BRA `(.L_x_365) ;  /* 0x0000000400300947 */ /* 0x000fea0003800000 */
[----:B------:R-:W0:Y:S01]  /*143e0*/  LDC.64 R14, c[0x0][0x628] ;  /* 0x00018a00ff0e7b82 */ /* 0x000e220000000a00 */
[----:B------:R-:W-:Y:S02]  /*143f0*/  IMAD.MOV.U32 R8, RZ, RZ, R16 ;  /* 0x000000ffff087224 */ /* 0x000fe400078e0010 */
[----:B------:R-:W-:-:S05]  /*14400*/  IMAD.MOV.U32 R9, RZ, RZ, R20 ;  /* 0x000000ffff097224 */ /* 0x000fca00078e0014 */
[----:B------:R-:W1:Y:S08]  /*14410*/  LDC R10, c[0x0][0x630] ;  /* 0x00018c00ff0a7b82 */ /* 0x000e700000000800 */
[----:B------:R-:W2:Y:S01]  /*14420*/  LDC.64 R18, c[0x0][0x620] ;  /* 0x00018800ff127b82 */ /* 0x000ea20000000a00 */
[----:B0-----:R-:W-:-:S04]  /*14430*/  ISETP.NE.U32.AND P0, PT, R14, RZ, PT ;  /* 0x000000ff0e00720c */ /* 0x001fc80003f05070 */
[----:B------:R-:W-:-:S13]  /*14440*/  ISETP.NE.AND.EX P0, PT, R15, RZ, PT, P0 ;  /* 0x000000ff0f00720c */ /* 0x000fda0003f05300 */
[----:B-12---:R-:W-:Y:S05]  /*14450*/  @!P0 BRA `(.L_x_366) ;  /* 0x0000000000288947 */ /* 0x006fea0003800000 */
[----:B------:R-:W0:Y:S02]  /*14460*/  LDC R0, c[0x0][0x634] ;  /* 0x00018d00ff007b82 */ /* 0x000e240000000800 */
        /* <DEDUP_REMOVED lines=9> */
.L_x_366:
[----:B------:R-:W0:Y:S01]  /*14500*/  LDC.64 R22, c[0x0][0x640] ;  /* 0x00019000ff167b82 */ /* 0x000e220000000a00 */
[-CC-:B------:R-:W-:Y:S01]  /*14510*/  SHF.R.U64 R14, R8, R10.reuse, R9.reuse ;  /* 0x0000000a080e7219 */ /* 0x180fe20000001209 */
[----:B------:R-:W-:Y:S01]  /*14520*/  IMAD.MOV.U32 R4, RZ, RZ, R16 ;  /* 0x000000ffff047224 */ /* 0x000fe200078e0010 */
[----:B------:R-:W-:Y:S02]  /*14530*/  SHF.R.U32.HI R0, RZ, R10, R9 ;  /* 0x0000000aff007219 */ /* 0x000fe40000011609 */
[----:B------:R-:W-:-:S03]  /*14540*/  IADD3 R7, P0, RZ, -R14, RZ ;  /* 0x8000000eff077210 */ /* 0x000fc60007f1e0ff */
[----:B------:R-:W1:Y:S02]  /*14550*/  LDC R6, c[0x0][0x618] ;  /* 0x00018600ff067b82 */ /* 0x000e640000000800 */
[----:B------:R-:W-:-:S04]  /*14560*/  IMAD.X R5, RZ, RZ, ~R0, P0 ;  /* 0x000000ffff057224 */ /* 0x000fc800000e0e00 */
[-C--:B------:R-:W-:Y:S02]  /*14570*/  IMAD R0, R5, R18.reuse, RZ ;  /* 0x0000001205007224 */ /* 0x080fe400078e02ff */
[----:B------:R-:W2:Y:S01]  /*14580*/  LDC R8, c[0x0][0x608] ;  /* 0x00018200ff087b82 */ /* 0x000ea20000000800 */
[----:B------:R-:W-:Y:S02]  /*14590*/  IMAD.MOV.U32 R5, RZ, RZ, R20 ;  /* 0x000000ffff057224 */ /* 0x000fe400078e0014 */
[----:B------:R-:W-:-:S05]  /*145a0*/  IMAD.WIDE.U32 R4, R7, R18, R4 ;  /* 0x0000001207047225 */ /* 0x000fca00078e0004 */
[----:B------:R-:W3:Y:S01]  /*145b0*/  LDC R21, c[0x0][0x658] ;  /* 0x00019600ff157b82 */ /* 0x000ee20000000800 */
[----:B------:R-:W-:Y:S01]  /*145c0*/  IMAD R7, R7, R19, R0 ;  /* 0x0000001307077224 */ /* 0x000fe200078e0200 */
[----:B0-----:R-:W-:-:S03]  /*145d0*/  ISETP.NE.U32.AND P0, PT, R22, RZ, PT ;  /* 0x000000ff1600720c */ /* 0x001fc60003f05070 */
[----:B------:R-:W-:Y:S01]  /*145e0*/  IMAD.IADD R5, R5, 0x1, R7 ;  /* 0x0000000105057824 */ /* 0x000fe200078e0207 */
[----:B------:R-:W-:Y:S02]  /*145f0*/  ISETP.NE.AND.EX P0, PT, R23, RZ, PT, P0 ;  /* 0x000000ff1700720c */ /* 0x000fe40003f05300 */
[----:B------:R-:W0:Y:S02]  /*14600*/  LDC R18, c[0x0][0x600] ;  /* 0x00018000ff127b82 */ /* 0x000e240000000800 */
[-CC-:B-1----:R-:W-:Y:S01]  /*14610*/  SHF.R.U64 R10, R4, R6.reuse, R5.reuse ;  /* 0x00000006040a7219 */ /* 0x182fe20000001205 */
[----:B------:R-:W-:Y:S01]  /*14620*/  IMAD.MOV.U32 R4, RZ, RZ, -0x1 ;  /* 0xffffffffff047424 */ /* 0x000fe200078e00ff */
[----:B------:R-:W-:-:S04]  /*14630*/  SHF.R.U32.HI R5, RZ, R6, R5 ;  /* 0x00000006ff057219 */ /* 0x000fc80000011605 */
[----:B------:R-:W1:Y:S01]  /*14640*/  LDC R19, c[0x0][0x648] ;  /* 0x00019200ff137b82 */ /* 0x000e620000000800 */
[-CC-:B--2---:R-:W-:Y:S02]  /*14650*/  SHF.R.U64 R17, R10, R8.reuse, R5.reuse ;  /* 0x000000080a117219 */ /* 0x184fe40000001205 */
[----:B------:R-:W-:-:S05]  /*14660*/  SHF.R.U32.HI R0, RZ, R8, R5 ;  /* 0x00000008ff007219 */ /* 0x000fca0000011605 */
[----:B------:R-:W2:Y:S01]  /*14670*/  LDC R20, c[0x0][0x638] ;  /* 0x00018e00ff147b82 */ /* 0x000ea20000000800 */
[-C--:B---3--:R-:W-:Y:S02]  /*14680*/  SHF.L.U32 R4, R4, R21.reuse, RZ ;  /* 0x0000001504047219 */ /* 0x088fe400000006ff */
[-CC-:B------:R-:W-:Y:S02]  /*14690*/  SHF.R.U64 R16, R17, R21.reuse, R0.reuse ;  /* 0x0000001511107219 */ /* 0x180fe40000001200 */
[----:B------:R-:W-:Y:S01]  /*146a0*/  SHF.R.U32.HI R5, RZ, R21, R0 ;  /* 0x00000015ff057219 */ /* 0x000fe20000011600 */
[----:B------:R-:W-:Y:S01]  /*146b0*/  IMAD.MOV.U32 R0, RZ, RZ, 0x1 ;  /* 0x00000001ff007424 */ /* 0x000fe200078e00ff */
[----:B------:R-:W-:Y:S01]  /*146c0*/  LOP3.LUT R24, RZ, R4, RZ, 0x33, !PT ;  /* 0x00000004ff187212 */ /* 0x000fe200078e33ff */
[----:B------:R-:W3:Y:S01]  /*146d0*/  LDC R25, c[0x0][0x610] ;  /* 0x00018400ff197b82 */ /* 0x000ee20000000800 */
[----:B------:R-:W-:Y:S01]  /*146e0*/  IMAD.MOV.U32 R4, RZ, RZ, R16 ;  /* 0x000000ffff047224 */ /* 0x000fe200078e0010 */
[----:B------:R-:W-:Y:S06]  /*146f0*/  @!P0 BRA `(.L_x_367) ;  /* 0x0000000000288947 */ /* 0x000fec0003800000 */
        /* <DEDUP_REMOVED lines=10> */
.L_x_367:
[----:B-1----:R-:W-:Y:S01]  /*147a0*/  SHF.R.U64 R3, R4, R19, R5 ;  /* 0x0000001304037219 */ /* 0x002fe20000001205 */
[----:B0-----:R-:W-:Y:S01]  /*147b0*/  VIADD R7, R18, 0xffffffff ;  /* 0xffffffff12077836 */ /* 0x001fe20000000000 */
[----:B------:R-:W-:Y:S01]  /*147c0*/  SHF.L.U32 R4, R0, R21, RZ ;  /* 0x0000001500047219 */ /* 0x000fe200000006ff */
[----:B------:R-:W-:Y:S01]  /*147d0*/  @P4 IMAD R11, R13, R12, R2 ;  /* 0x0000000c0d0b4224 */ /* 0x000fe200078e0202 */
[----:B------:R-:W-:Y:S01]  /*147e0*/  LOP3.LUT R0, R17, R24, RZ, 0xc0, !PT ;  /* 0x0000001811007212 */ /* 0x000fe200078ec0ff */
[----:B------:R-:W-:Y:S02]  /*147f0*/  IMAD.MOV R5, RZ, RZ, -R3 ;  /* 0x000000ffff057224 */ /* 0x000fe400078e0a03 */
[----:B------:R-:W-:Y:S02]  /*14800*/  IMAD.MOV.U32 R2, RZ, RZ, 0x1 ;  /* 0x00000001ff027424 */ /* 0x000fe400078e00ff */
[----:B------:R-:W-:Y:S01]  /*14810*/  IMAD R4, R4, R3, R0 ;  /* 0x0000000304047224 */ /* 0x000fe200078e0200 */
[----:B------:R-:W-:Y:S01]  /*14820*/  LOP3.LUT R3, R10, R7, RZ, 0xc0, !PT ;  /* 0x000000070a037212 */ /* 0x000fe200078ec0ff */
[----:B--2---:R-:W-:-:S02]  /*14830*/  IMAD R0, R5, R20, R16 ;  /* 0x0000001405007224 */ /* 0x004fc400078e0210 */
[----:B---3--:R-:W-:Y:S02]  /*14840*/  IMAD R4, R4, R25, R11 ;  /* 0x0000001904047224 */ /* 0x008fe400078e020b */
[----:B------:R-:W-:Y:S01]  /*14850*/  IMAD R3, R0, R18, R3 ;  /* 0x0000001200037224 */ /* 0x000fe200078e0203 */
[----:B------:R-:W-:Y:S01]  /*14860*/  PRMT R0, R2, 0x7610, R0 ;  /* 0x0000761002007816 */ /* 0x000fe20000000000 */
[----:B------:R-:W-:-:S03]  /*14870*/  IMAD.MOV.U32 R6, RZ, RZ, R14 ;  /* 0x000000ffff067224 */ /* 0x000fc600078e000e */
[----:B------:R-:W-:Y:S02]  /*14880*/  SEL R5, R3, R4, !P4 ;  /* 0x0000000403057207 */ /* 0x000fe40006000000 */
[----:B------:R-:W-:-:S07]  /*14890*/  SEL R4, R4, R3, !P4 ;  /* 0x0000000304047207 */ /* 0x000fce0006000000 */
.L_x_365:
[----:B------:R-:W-:-:S08]  /*148a0*/  NOP ;  /* 0x0000000000007918 */ /* 0x000fd00000000000 */
[----:B------:R-:W0:-:S00]  /*148b0*/  USETMAXREG.DEALLOC.CTAPOOL 0x28 ;  /* 0x00000028000079c8 */ /* 0x000e0000080e0500 */
[----:B------:R-:W-:-:S13]  /*148c0*/  ISETP.NE.AND P0, PT, RZ, UR6, PT ;  /* 0x00000006ff007c0c */ /* 0x000fda000bf05270 */
[----:B------:R-:W-:Y:S05]  /*148d0*/  @P0 EXIT ;  /* 0x000000000000094d */ /* 0x000fea0003800000 */
[----:B0-----:R-:W-:Y:S01]  /*148e0*/  LOP3.LUT P0, RZ, R0, 0xff, RZ, 0xc0, !PT ;  /* 0x000000ff00ff7812 */ /* 0x001fe2000780c0ff */
[----:B------:R-:W-:Y:S02]  /*148f0*/  IMAD.MOV.U32 R10, RZ, RZ, 0x1 ;  /* 0x00000001ff0a7424 */ /* 0x000fe400078e00ff */
[----:B------:R-:W-:-:S10]  /*14900*/  IMAD.MOV.U32 R14, RZ, RZ, RZ ;  /* 0x000000ffff0e7224 */ /* 0x000fd400078e00ff */
[----:B------:R-:W-:Y:S05]  /*14910*/  @!P0 BRA `(.L_x_368) ;  /* 0x0000000c00508947 */ /* 0x000fea0003800000 */
[----:B------:R-:W0:Y:S01]  /*14920*/  LDC R0, c[0x0][0x28c] ;  /* 0x0000a300ff007b82 */ /* 0x000e220000000800 */
[----:B------:R-:W1:Y:S01]  /*14930*/  S2R R8, SR_CgaCtaId ;  /* 0x0000000000087919 */ /* 0x000e620000008800 */
[----:B------:R-:W-:Y:S01]  /*14940*/  ULDC UR5, c[0x0][0x658] ;  /* 0x0001960000057ab9 */ /* 0x000fe20000000800 */
[----:B------:R-:W-:Y:S01]  /*14950*/  UMOV UR6, 0xffffffff ;  /* 0xffffffff00067882 */ /* 0x000fe20000000000 */
[----:B------:R-:W-:Y:S01]  /*14960*/  UMOV UR9, 0x1 ;  /* 0x0000000100097882 */ /* 0x000fe20000000000 */
[----:B------:R-:W-:Y:S01]  /*14970*/  USHF.L.U32 UR10, UR6, UR5, URZ ;  /* 0x00000005060a7299 */ /* 0x000fe2000800063f */
[----:B------:R-:W-:Y:S01]  /*14980*/  BSSY B0, `(.L_x_368) ;  /* 0x00000cd000007945 */ /* 0x000fe20003800000 */
[----:B------:R-:W-:Y:S01]  /*14990*/  ULDC UR8, c[0x0][0xc] ;  /* 0x0000030000087ab9 */ /* 0x000fe20000000800 */
[----:B------:R-:W-:Y:S01]  /*149a0*/  USHF.L.U32 UR5, UR9, UR5, URZ ;  /* 0x0000000509057299 */ /* 0x000fe2000800063f */
[----:B------:R-:W-:Y:S01]  /*149b0*/  IMAD.MOV.U32 R12, RZ, RZ, 0x1 ;  /* 0x00000001ff0c7424 */ /* 0x000fe200078e00ff */
[----:B------:R-:W-:Y:S01]  /*149c0*/  ULDC UR4, c[0x0][0x600] ;  /* 0x0001800000047ab9 */ /* 0x000fe20000000800 */
[----:B------:R-:W-:Y:S01]  /*149d0*/  ULDC UR9, c[0x0][0x10] ;  /* 0x0000040000097ab9 */ /* 0x000fe20000000800 */
[----:B------:R-:W-:Y:S01]  /*149e0*/  ULDC UR6, c[0x0][0x14] ;  /* 0x0000050000067ab9 */ /* 0x000fe20000000800 */
[----:B------:R-:W-:Y:S01]  /*149f0*/  UIMAD.WIDE.U32 UR8, UR8, UR9, URZ ;  /* 0x00000009080872a5 */ /* 0x000fe2000f8e003f */
[----:B------:R-:W-:Y:S01]  /*14a00*/  IMAD.MOV.U32 R10, RZ, RZ, 0x1 ;  /* 0x00000001ff0a7424 */ /* 0x000fe200078e00ff */
[----:B------:R-:W-:Y:S01]  /*14a10*/  ULOP3.LUT UR21, UR7, 0x2, URZ, 0xfc, !UPT ;  /* 0x0000000207157892 */ /* 0x000fe2000f8efc3f */
[----:B------:R-:W-:Y:S01]  /*14a20*/  IMAD.MOV.U32 R14, RZ, RZ, RZ ;  /* 0x000000ffff0e7224 */ /* 0x000fe200078e00ff */
[----:B------:R-:W-:-:S02]  /*14a30*/  UIMAD.WIDE.U32 UR22, UR8, UR6, URZ ;  /* 0x00000006081672a5 */ /* 0x000fc4000f8e003f */
[----:B------:R-:W-:Y:S02]  /*14a40*/  UIMAD UR13, UR9, UR6, URZ ;  /* 0x00000006090d72a4 */ /* 0x000fe4000f8e023f */
[----:B------:R-:W-:Y:S02]  /*14a50*/  UIADD3 UR4, UR4, -0x1, URZ ;  /* 0xffffffff04047890 */ /* 0x000fe4000fffe03f */
[----:B------:R-:W-:Y:S01]  /*14a60*/  ULOP3.LUT UR19, URZ, UR10, URZ, 0x33, !UPT ;  /* 0x0000000a3f137292 */ /* 0x000fe2000f8e333f */
[----:B0-----:R-:W-:Y:S01]  /*14a70*/  VIADD R0, R0, 0x3f ;  /* 0x0000003f00007836 */ /* 0x001fe20000000000 */
[----:B------:R-:W-:Y:S01]  /*14a80*/  UIADD3 UR13, UR23, UR13, URZ ;  /* 0x0000000d170d7290 */ /* 0x000fe2000fffe03f */
[----:B------:R-:W-:-:S03]  /*14a90*/  ULDC.64 UR24, c[0x0][0x198] ;  /* 0x0000660000187ab9 */ /* 0x000fc60000000a00 */
[----:B------:R-:W-:-:S04]  /*14aa0*/  SHF.R.S32.HI R3, RZ, 0x1f, R0 ;  /* 0x0000001fff037819 */ /* 0x000fc80000011400 */
[----:B------:R-:W-:Y:S02]  /*14ab0*/  LEA.HI R3, R3, R0, RZ, 0x6 ;  /* 0x0000000003037211 */ /* 0x000fe400078f30ff */
[----:B-1----:R-:W-:Y:S02]  /*14ac0*/  LOP3.LUT R8, R8, 0x1, RZ, 0xc0, !PT ;  /* 0x0000000108087812 */ /* 0x002fe400078ec0ff */
[----:B------:R-:W-:-:S05]  /*14ad0*/  SHF.R.S32.HI R9, RZ, 0x6, R3 ;  /* 0x00000006ff097819 */ /* 0x000fca0000011403 */
[----:B------:R-:W-:-:S07]  /*14ae0*/  VIADD R0, R9, 0x1 ;  /* 0x0000000109007836 */ /* 0x000fce0000000000 */
.L_x_379:
[----:B------:R-:W-:-:S03]  /*14af0*/  UMOV UR6, 0xffffffff ;  /* 0xffffffff00067882 */ /* 0x000fc60000000000 */
[----:B------:R-:W-:Y:S05]  /*14b00*/  BRA.DIV UR6, `(.L_x_369) ;  /* 0x0000001206a87947 */ /* 0x000fea000b800000 */
[----:B------:R-:W-:-:S13]  /*14b10*/  ELECT P0, URZ, PT ;  /* 0x00000000003f782f */ /* 0x000fda0003800000 */
.L_x_396:
[----:B------:R-:W0:Y:S01]  /*14b20*/  LDC R2, c[0x0][0x28c] ;  /* 0x0000a300ff027b82 */ /* 0x000e220000000800 */
[----:B------:R-:W-:Y:S01]  /*14b30*/  BSSY B1, `(.L_x_370) ;  /* 0x000003b000017945 */ /* 0x000fe20003800000 */
[----:B0-----:R-:W-:-:S13]  /*14b40*/  ISETP.LT.OR P0, PT, R2, 0x1, !P0 ;  /* 0x000000010200780c */ /* 0x001fda0004701670 */
[----:B------:R-:W-:Y:S05]  /*14b50*/  @P0 BRA `(.L_x_371) ;  /* 0x0000000000e00947 */ /* 0x000fea0003800000 */
[----:B------:R-:W-:Y:S02]  /*14b60*/  IMAD R7, R5, 0x2, R8 ;  /* 0x0000000205077824 */ /* 0x000fe400078e0208 */
[----:B------:R-:W-:Y:S02]  /*14b70*/  IMAD R13, R4, 0xc0, RZ ;  /* 0x000000c0040d7824 */ /* 0x000fe400078e02ff */
[----:B------:R-:W-:Y:S02]  /*14b80*/  IMAD.MOV.U32 R17, RZ, RZ, RZ ;  /* 0x000000ffff117224 */ /* 0x000fe400078e00ff */
[----:B------:R-:W-:Y:S02]  /*14b90*/  IMAD.MOV.U32 R2, RZ, RZ, R0 ;  /* 0x000000ffff027224 */ /* 0x000fe400078e0000 */
[----:B------:R-:W-:Y:S02]  /*14ba0*/  IMAD.MOV.U32 R3, RZ, RZ, R10 ;  /* 0x000000ffff037224 */ /* 0x000fe400078e000a */
[----:B------:R-:W-:-:S02]  /*14bb0*/  IMAD.MOV.U32 R5, RZ, RZ, R14 ;  /* 0x000000ffff057224 */ /* 0x000fc400078e000e */
[----:B------:R-:W-:-:S07]  /*14bc0*/  IMAD R11, R7, 0x50, RZ ;  /* 0x00000050070b7824 */ /* 0x000fce00078e02ff */
.L_x_374:
[----:B------:R-:W0:Y:S01]  /*14bd0*/  S2R R7, SR_CgaCtaId ;  /* 0x0000000000077919 */ /* 0x000e220000008800 */
[----:B------:R-:W-:Y:S01]  /*14be0*/  MOV R4, 0x400 ;  /* 0x0000040000047802 */ /* 0x000fe20000000f00 */
[----:B------:R-:W1:Y:S03]  /*14bf0*/  S2R R18, SR_TID.X ;  /* 0x0000000000127919 */ /* 0x000e660000002100 */
[----:B0-----:R-:W-:Y:S02]  /*14c00*/  LEA R16, R7, R4, 0x18 ;  /* 0x0000000407107211 */ /* 0x001fe400078ec0ff */
[----:B------:R-:W-:Y:S02]  /*14c10*/  SHF.L.U32 R4, R3, 0x1f, RZ ;  /* 0x0000001f03047819 */ /* 0x000fe400000006ff */
[----:B-1----:R-:W-:Y:S01]  /*14c20*/  LOP3.LUT P1, RZ, R18, 0x7f, RZ, 0xc0, !PT ;  /* 0x0000007f12ff7812 */ /* 0x002fe2000782c0ff */
[----:B------:R-:W-:-:S04]  /*14c30*/  IMAD R15, R5, 0x8, R16 ;  /* 0x00000008050f7824 */ /* 0x000fc800078e0210 */
[----:B------:R-:W0:Y:S08]  /*14c40*/  SYNCS.PHASECHK.TRANS64.TRYWAIT P0, [R15+URZ+0x50], R4 ;  /* 0x000050040f0075a7 */ /* 0x000e30000800017f */
[----:B------:R-:W1:Y:S01]  /*14c50*/  @!P1 LDC R7, c[0x0][0x500] ;  /* 0x00014000ff079b82 */ /* 0x000e620000000800 */
[----:B0-----:R-:W-:Y:S05]  /*14c60*/  @!P0 BRA `(.L_x_372) ;  /* 0x0000001000708947 */ /* 0x001fea0003800000 */
.L_x_397:
[----:B------:R-:W-:Y:S01]  /*14c70*/  UPRMT UR6, UR21, 0x9910, URZ ;  /* 0x0000991015067896 */ /* 0x000fe2000800003f */
[----:B-1----:R1:W-:Y:S03]  /*14c80*/  @!P1 SYNCS.ARRIVE.TRANS64 RZ, [R15+URZ], R7 ;  /* 0x000000070fff99a7 */ /* 0x0023e6000800003f */
[----:B------:R-:W-:-:S06]  /*14c90*/  UISETP.NE.AND UP0, UPT, UR6, 0x2, UPT ;  /* 0x000000020600788c */ /* 0x000fcc000bf05270 */
[----:B------:R-:W-:-:S13]  /*14ca0*/  PLOP3.LUT P0, PT, PT, PT, UP0, 0x80, 0x0 ;  /* 0x000000000000781c */ /* 0x000fda0003f0f008 */
[----:B-1----:R-:W-:Y:S05]  /*14cb0*/  @P0 BRA `(.L_x_373) ;  /* 0x0000000000040947 */ /* 0x002fea0003800000 */
[----:B------:R-:W-:Y:S01]  /*14cc0*/  BPT.TRAP 0x1 ;  /* 0x000000040000795c */ /* 0x000fe20000300000 */
.L_x_373:
[----:B0-----:R-:W-:Y:S01]  /*14cd0*/  IMAD R4, R5, 0x2, R8 ;  /* 0x0000000205047824 */ /* 0x001fe200078e0208 */
[----:B------:R-:W-:Y:S01]  /*14ce0*/  R2UR UR9, R15 ;  /* 0x000000000f0972ca */ /* 0x000fe200000e0000 */
[--C-:B------:R-:W-:Y:S01]  /*14cf0*/  IMAD R7, R5, 0x3000, R16.reuse ;  /* 0x0000300005077824 */ /* 0x100fe200078e0210 */
[----:B------:R-:W-:Y:S01]  /*14d00*/  UIADD3 UR14, UP0, UR24, 0xf0, URZ ;  /* 0x000000f0180e7890 */ /* 0x000fe2000ff1e03f */
[----:B------:R-:W-:Y:S01]  /*14d10*/  IMAD R4, R4, 0x1400, R16 ;  /* 0x0000140004047824 */ /* 0x000fe200078e0210 */
[----:B------:R-:W-:Y:S01]  /*14d20*/  R2UR UR11, R13 ;  /* 0x000000000d0b72ca */ /* 0x000fe200000e0000 */
[----:B------:R-:W-:Y:S01]  /*14d30*/  VIADD R2, R2, 0xffffffff ;  /* 0xffffffff02027836 */ /* 0x000fe20000000000 */
[----:B------:R-:W-:Y:S01]  /*14d40*/  R2UR UR6, R7 ;  /* 0x00000000070672ca */ /* 0x000fe200000e0000 */
[----:B------:R-:W-:Y:S01]  /*14d50*/  UIADD3 UR26, UP1, UR24, 0x1f0, URZ ;  /* 0x000001f0181a7890 */ /* 0x000fe2000ff3e03f */
[----:B------:R-:W-:Y:S01]  /*14d60*/  R2UR UR8, R4 ;  /* 0x00000000040872ca */ /* 0x000fe200000e0000 */
[----:B------:R-:W-:Y:S01]  /*14d70*/  UIADD3.X UR15, URZ, UR25, URZ, UP0, !UPT ;  /* 0x000000193f0f7290 */ /* 0x000fe200087fe43f */
[----:B------:R-:W-:Y:S01]  /*14d80*/  R2UR UR10, R17 ;  /* 0x00000000110a72ca */ /* 0x000fe200000e0000 */
[----:B------:R-:W-:Y:S01]  /*14d90*/  VIADD R5, R5, 0x1 ;  /* 0x0000000105057836 */ /* 0x000fe20000000000 */
[----:B------:R-:W-:Y:S01]  /*14da0*/  R2UR UR12, R6 ;  /* 0x00000000060c72ca */ /* 0x000fe200000e0000 */
[----:B------:R-:W-:Y:S01]  /*14db0*/  UIADD3.X UR27, URZ, UR25, URZ, UP1, !UPT ;  /* 0x000000193f1b7290 */ /* 0x000fe20008ffe43f */
[----:B------:R-:W-:Y:S01]  /*14dc0*/  R2UR UR20, R11 ;  /* 0x000000000b1472ca */ /* 0x000fe200000e0000 */
[----:B------:R-:W-:Y:S01]  /*14dd0*/  UMOV UR16, 0x0 ;  /* 0x0000000000107882 */ /* 0x000fe20000000000 */
[----:B------:R-:W-:Y:S01]  /*14de0*/  ISETP.GT.AND P1, PT, R2, 0x1, PT ;  /* 0x000000010200780c */ /* 0x000fe20003f24270 */
[----:B------:R-:W-:Y:S01]  /*14df0*/  UMOV UR17, 0x10000000 ;  /* 0x1000000000117882 */ /* 0x000fe20000000000 */
[----:B------:R-:W-:Y:S01]  /*14e00*/  ISETP.NE.AND P0, PT, R5, 0xa, PT ;  /* 0x0000000a0500780c */ /* 0x000fe20003f05270 */
[----:B------:R-:W-:Y:S01]  /*14e10*/  UIADD3 UR6, UR6, 0x180, URZ ;  /* 0x0000018006067890 */ /* 0x000fe2000fffe03f */
[----:B------:R-:W-:Y:S01]  /*14e20*/  VIADD R17, R17, 0x40 ;  /* 0x0000004011117836 */ /* 0x000fe20000000000 */
[----:B------:R-:W-:Y:S01]  /*14e30*/  UIADD3 UR18, UR8, 0x1e180, URZ ;  /* 0x0001e18008127890 */ /* 0x000fe2000fffe03f */
[----:B------:R-:W-:Y:S01]  /*14e40*/  SEL R4, RZ, 0x1, P0 ;  /* 0x00000001ff047807 */ /* 0x000fe20000000000 */
[----:B------:R-:W-:Y:S01]  /*14e50*/  UMOV UR28, 0x30000 ;  /* 0x00030000001c7882 */ /* 0x000fe20000000000 */
[----:B------:R-:W-:-:S02]  /*14e60*/  SEL R5, R5, RZ, P0 ;  /* 0x000000ff05057207 */ /* 0x000fc40000000000 */
[----:B------:R-:W-:Y:S01]  /*14e70*/  UMOV UR8, UR6 ;  /* 0x0000000600087c82 */ /* 0x000fe20008000000 */
[----:B------:R-:W-:Y:S01]  /*14e80*/  LOP3.LUT R3, R3, R4, RZ, 0x3c, !PT ;  /* 0x0000000403037212 */ /* 0x000fe200078e3cff */
[----:B------:R0:W-:Y:S02]  /*14e90*/  UTMALDG.3D [UR8], [UR14], desc[UR16] ;  /* 0x000010080e0075b4 */ /* 0x0001e40008011000 */
[----:B0-----:R-:W-:Y:S01]  /*14ea0*/  UMOV UR8, UR18 ;  /* 0x0000001200087c82 */ /* 0x001fe20008000000 */
[----:B------:R-:W-:Y:S02]  /*14eb0*/  UMOV UR11, UR20 ;  /* 0x00000014000b7c82 */ /* 0x000fe40008000000 */
[----:B------:R0:W-:Y:S02]  /*14ec0*/  UTMALDG.3D.MULTICAST [UR8], [UR26], UR28, desc[UR16] ;  /* 0x000010081a0073b4 */ /* 0x0001e4000801181c */
[----:B0-----:R-:W-:Y:S05]  /*14ed0*/  @P1 BRA `(.L_x_374) ;  /* 0xfffffffc003c1947 */ /* 0x001fea000383ffff */
.L_x_371:
[----:B------:R-:W-:Y:S05]  /*14ee0*/  BSYNC B1 ;  /* 0x0000000000017941 */ /* 0x000fea0003800000 */
.L_x_370:
[----:B------:R-:W2:Y:S01]  /*14ef0*/  LDL.LU R18, [R1+0x17c] ;  /* 0x00017c0001127983 */ /* 0x000ea20000300800 */
[----:B------:R-:W-:Y:S01]  /*14f00*/  LOP3.LUT P1, RZ, R12, 0xff, RZ, 0xc0, !PT ;  /* 0x000000ff0cff7812 */ /* 0x000fe2000782c0ff */
[C---:B------:R-:W-:Y:S01]  /*14f10*/  IMAD.IADD R14, R9.reuse, 0x1, R14 ;  /* 0x00000001090e7824 */ /* 0x040fe200078e020e */
[----:B------:R-:W-:Y:S01]  /*14f20*/  ULDC.64 UR8, c[0x0][0x650] ;  /* 0x0001940000087ab9 */ /* 0x000fe20000000a00 */
[----:B------:R-:W3:Y:S01]  /*14f30*/  LDL.LU R16, [R1+0x180] ;  /* 0x0001800001107983 */ /* 0x000ee20000300800 */
[C---:B------:R-:W-:Y:S01]  /*14f40*/  ISETP.GE.U32.AND P2, PT, R9.reuse, 0xa, PT ;  /* 0x0000000a0900780c */ /* 0x040fe20003f46070 */
[----:B------:R-:W-:Y:S01]  /*14f50*/  BSSY B1, `(.L_x_375) ;  /* 0x000006d000017945 */ /* 0x000fe20003800000 */
[----:B------:R-:W-:Y:S01]  /*14f60*/  ISETP.GT.U32.AND P0, PT, R14, 0x9, PT ;  /* 0x000000090e00780c */ /* 0x000fe20003f04070 */
[----:B------:R-:W-:Y:S01]  /*14f70*/  IMAD.MOV.U32 R6, RZ, RZ, -0x1 ;  /* 0xffffffffff067424 */ /* 0x000fe200078e00ff */
[----:B------:R-:W-:Y:S02]  /*14f80*/  PRMT R12, RZ, 0x7610, R12 ;  /* 0x00007610ff0c7816 */ /* 0x000fe4000000000c */
[----:B------:R-:W-:-:S03]  /*14f90*/  ISETP.LT.U32.AND P0, PT, R9, 0xa, P0 ;  /* 0x0000000a0900780c */ /* 0x000fc60000701070 */
[----:B------:R-:W0:Y:S01]  /*14fa0*/  @P1 S2R R3, SR_CgaCtaId ;  /* 0x0000000000031919 */ /* 0x000e220000008800 */
[----:B------:R-:W-:-:S04]  /*14fb0*/  @P1 MOV R2, 0x400 ;  /* 0x0000040000021802 */ /* 0x000fc80000000f00 */
[----:B0-----:R-:W-:Y:S01]  /*14fc0*/  @P1 LEA R4, R3, R2, 0x18 ;  /* 0x0000000203041211 */ /* 0x001fe200078ec0ff */
[----:B------:R-:W-:-:S03]  /*14fd0*/  IMAD.WIDE.U32 R2, R14, -0x33333333, RZ ;  /* 0xcccccccd0e027825 */ /* 0x000fc600078e00ff */
[----:B------:R0:W-:Y:S02]  /*14fe0*/  @P1 SYNCS.ARRIVE.TRANS64.A1T0 RZ, [R4+URZ+0xb8], RZ ;  /* 0x0000b8ff04ff19a7 */ /* 0x0001e4000810003f */
[----:B------:R-:W-:Y:S02]  /*14ff0*/  SHF.R.U32.HI R5, RZ, 0x3, R3 ;  /* 0x00000003ff057819 */ /* 0x000fe40000011603 */
[----:B------:R-:W-:Y:S02]  /*15000*/  SEL R3, RZ, 0x1, !P0 ;  /* 0x00000001ff037807 */ /* 0x000fe40004000000 */
[----:B------:R-:W-:Y:S01]  /*15010*/  PRMT R2, RZ, 0x7610, R2 ;  /* 0x00007610ff027816 */ /* 0x000fe20000000002 */
[----:B------:R-:W-:Y:S01]  /*15020*/  IMAD R14, R5, -0xa, R14 ;  /* 0xfffffff6050e7824 */ /* 0x000fe200078e020e */
[----:B------:R-:W-:Y:S01]  /*15030*/  LOP3.LUT R10, R10, R3, RZ, 0x3c, !PT ;  /* 0x000000030a0a7212 */ /* 0x000fe200078e3cff */
[----:B0-----:R-:W-:-:S03]  /*15040*/  IMAD.MOV.U32 R4, RZ, RZ, -0x1 ;  /* 0xffffffffff047424 */ /* 0x001fc600078e00ff */
[----:B------:R-:W-:Y:S01]  /*15050*/  @P2 LOP3.LUT R10, R10, 0x1, R5, 0x78, !PT ;  /* 0x000000010a0a2812 */ /* 0x000fe200078e7805 */
[----:B------:R-:W-:Y:S01]  /*15060*/  IMAD.MOV.U32 R5, RZ, RZ, -0x1 ;  /* 0xffffffffff057424 */ /* 0x000fe200078e00ff */
[----:B---3--:R-:W-:-:S04]  /*15070*/  IADD3 R16, P1, R16, UR22, RZ ;  /* 0x0000001610107c10 */ /* 0x008fc8000ff3e0ff */
[----:B--2---:R-:W-:Y:S01]  /*15080*/  IADD3.X R18, R18, UR13, RZ, P1, !PT ;  /* 0x0000000d12127c10 */ /* 0x004fe20008ffe4ff */
[----:B------:R0:W-:Y:S01]  /*15090*/  STL [R1+0x180], R16 ;  /* 0x0001801001007387 */ /* 0x0001e20000100800 */
[----:B------:R-:W-:-:S03]  /*150a0*/  ISETP.GE.U32.AND P0, PT, R16, UR8, PT ;  /* 0x0000000810007c0c */ /* 0x000fc6000bf06070 */
[----:B------:R0:W-:Y:S01]  /*150b0*/  STL [R1+0x17c], R18 ;  /* 0x00017c1201007387 */ /* 0x0001e20000100800 */
[----:B------:R-:W-:-:S13]  /*150c0*/  ISETP.GE.U32.AND.EX P0, PT, R18, UR9, PT, P0 ;  /* 0x0000000912007c0c */ /* 0x000fda000bf06100 */
[----:B0-----:R-:W-:Y:S05]  /*150d0*/  @P0 BRA `(.L_x_376) ;  /* 0x0000000400500947 */ /* 0x001fea0003800000 */
[----:B------:R-:W-:Y:S01]  /*150e0*/  ULDC.64 UR8, c[0x0][0x628] ;  /* 0x00018a0000087ab9 */ /* 0x000fe20000000a00 */
[----:B------:R-:W0:Y:S01]  /*150f0*/  S2R R13, SR_CTAID.X ;  /* 0x00000000000d7919 */ /* 0x000e220000002500 */
[----:B------:R-:W-:Y:S01]  /*15100*/  ISETP.NE.U32.AND P0, PT, RZ, UR8, PT ;  /* 0x00000008ff007c0c */ /* 0x000fe2000bf05070 */
[----:B------:R-:W-:Y:S01]  /*15110*/  ULDC UR10, c[0x0][0x630] ;  /* 0x00018c00000a7ab9 */ /* 0x000fe20000000800 */
[----:B------:R-:W-:Y:S01]  /*15120*/  IMAD.MOV.U32 R2, RZ, RZ, R16 ;  /* 0x000000ffff027224 */ /* 0x000fe200078e0010 */
[----:B------:R-:W1:Y:S01]  /*15130*/  S2R R11, SR_CTAID.Y ;  /* 0x00000000000b7919 */ /* 0x000e620000002600 */
[----:B------:R-:W-:Y:S01]  /*15140*/  ISETP.NE.AND.EX P0, PT, RZ, UR9, PT, P0 ;  /* 0x00000009ff007c0c */ /* 0x000fe2000bf05300 */
[----:B------:R-:W-:-:S12]  /*15150*/  IMAD.MOV.U32 R3, RZ, RZ, R18 ;  /* 0x000000ffff037224 */ /* 0x000fd800078e0012 */
[----:B------:R-:W-:Y:S05]  /*15160*/  @!P0 BRA `(.L_x_377) ;  /* 0x0000000000288947 */ /* 0x000fea0003800000 */
[----:B------:R-:W-:Y:S02]  /*15170*/  ULDC UR6, c[0x0][0x634] ;  /* 0x00018d0000067ab9 */ /* 0x000fe40000000800 */
[----:B------:R-:W-:-:S05]  /*15180*/  IADD3 R7, P0, R16, UR6, RZ ;  /* 0x0000000610077c10 */ /* 0x000fca000ff1e0ff */
[----:B------:R-:W-:-:S04]  /*15190*/  IMAD.X R15, RZ, RZ, R18, P0 ;  /* 0x000000ffff0f7224 */ /* 0x000fc800000e0612 */
[----:B------:R-:W-:-:S04]  /*151a0*/  IMAD.WIDE.U32 R4, R15, UR8, RZ ;  /* 0x000000080f047c25 */ /* 0x000fc8000f8e00ff */
[----:B------:R-:W-:-:S04]  /*151b0*/  IMAD.WIDE.U32 R4, P0, R7, UR9, R4 ;  /* 0x0000000907047c25 */ /* 0x000fc8000f800004 */
[----:B------:R-:W-:-:S04]  /*151c0*/  IMAD.WIDE.U32 R6, R7, UR8, RZ ;  /* 0x0000000807067c25 */ /* 0x000fc8000f8e00ff */
[----:B------:R-:W-:Y:S01]  /*151d0*/  IMAD.X R3, RZ, RZ, RZ, P0 ;  /* 0x000000ffff037224 */ /* 0x000fe200000e06ff */
[----:B------:R-:W-:Y:S01]  /*151e0*/  IADD3 RZ, P0, R7, R4, RZ ;  /* 0x0000000407ff7210 */ /* 0x000fe20007f1e0ff */
[----:B------:R-:W-:-:S04]  /*151f0*/  IMAD.MOV.U32 R2, RZ, RZ, R5 ;  /* 0x000000ffff027224 */ /* 0x000fc800078e0005 */
[----:B------:R-:W-:-:S08]  /*15200*/  IMAD.WIDE.U32.X R2, R15, UR9, R2, P0 ;  /* 0x000000090f027c25 */ /* 0x000fd000080e0402 */
.L_x_377:
[--C-:B------:R-:W-:Y:S01]  /*15210*/  SHF.R.U64 R6, R2, UR10, R3.reuse ;  /* 0x0000000a02067c19 */ /* 0x100fe20008001203 */
[----:B------:R-:W-:Y:S01]  /*15220*/  ULDC.64 UR8, c[0x0][0x620] ;  /* 0x0001880000087ab9 */ /* 0x000fe20000000a00 */
[----:B------:R-:W-:Y:S01]  /*15230*/  SHF.R.U32.HI R2, RZ, UR10, R3 ;  /* 0x0000000aff027c19 */ /* 0x000fe20008011603 */
[----:B------:R-:W-:Y:S01]  /*15240*/  IMAD.MOV.U32 R3, RZ, RZ, R18 ;  /* 0x000000ffff037224 */ /* 0x000fe200078e0012 */
[----:B------:R-:W-:Y:S01]  /*15250*/  IADD3 R5, P0, RZ, -R6, RZ ;  /* 0x80000006ff057210 */ /* 0x000fe20007f1e0ff */
[----:B------:R-:W-:Y:S01]  /*15260*/  ULDC UR6, c[0x0][0x150] ;  /* 0x0000540000067ab9 */ /* 0x000fe20000000800 */
[----:B0-----:R-:W-:Y:S01]  /*15270*/  I2FP.F32.U32 R7, R13 ;  /* 0x0000000d00077245 */ /* 0x001fe20000201000 */
[----:B------:R-:W0:Y:S01]  /*15280*/  LDC R20, c[0x0][0x144] ;  /* 0x00005100ff147b82 */ /* 0x000e220000000800 */
[----:B------:R-:W-:Y:S01]  /*15290*/  ULDC.64 UR10, c[0x0][0x640] ;  /* 0x00019000000a7ab9 */ /* 0x000fe20000000a00 */
[----:B------:R-:W-:Y:S01]  /*152a0*/  IMAD.X R2, RZ, RZ, ~R2, P0 ;  /* 0x000000ffff027224 */ /* 0x000fe200000e0e02 */
[----:B------:R-:W-:-:S03]  /*152b0*/  ISETP.NE.U32.AND P0, PT, RZ, UR10, PT ;  /* 0x0000000aff007c0c */ /* 0x000fc6000bf05070 */
[----:B------:R-:W-:Y:S01]  /*152c0*/  IMAD R4, R2, UR8, RZ ;  /* 0x0000000802047c24 */ /* 0x000fe2000f8e02ff */
[----:B------:R-:W-:Y:S01]  /*152d0*/  ISETP.NE.AND.EX P0, PT, RZ, UR11, PT, P0 ;  /* 0x0000000bff007c0c */ /* 0x000fe2000bf05300 */
[----:B------:R-:W-:Y:S02]  /*152e0*/  IMAD.MOV.U32 R2, RZ, RZ, R16 ;  /* 0x000000ffff027224 */ /* 0x000fe400078e0010 */
[----:B------:R-:W2:Y:S02]  /*152f0*/  LDC R16, c[0x0][0x148] ;  /* 0x00005200ff107b82 */ /* 0x000ea40000000800 */
[----:B------:R-:W-:Y:S01]  /*15300*/  IMAD.WIDE.U32 R2, R5, UR8, R2 ;  /* 0x0000000805027c25 */ /* 0x000fe2000f8e0002 */
[----:B------:R-:W-:-:S03]  /*15310*/  ULDC UR8, c[0x0][0x154] ;  /* 0x0000550000087ab9 */ /* 0x000fc60000000800 */
[----:B------:R-:W-:Y:S02]  /*15320*/  IMAD R5, R5, UR9, R4 ;  /* 0x0000000905057c24 */ /* 0x000fe4000f8e0204 */
[----:B------:R-:W-:Y:S01]  /*15330*/  FMUL R4, R7, UR6 ;  /* 0x0000000607047c20 */ /* 0x000fe20008400000 */
[----:B------:R-:W-:Y:S01]  /*15340*/  ULDC UR6, c[0x0][0x618] ;  /* 0x0001860000067ab9 */ /* 0x000fe20000000800 */
[----:B------:R-:W-:Y:S01]  /*15350*/  ULDC UR9, c[0x0][0x608] ;  /* 0x0001820000097ab9 */ /* 0x000fe20000000800 */
[----:B------:R-:W-:-:S03]  /*15360*/  IMAD.IADD R3, R3, 0x1, R5 ;  /* 0x0000000103037824 */ /* 0x000fc600078e0205 */
[----:B------:R-:W3:Y:S02]  /*15370*/  F2I.U32.TRUNC.NTZ R4, R4 ;  /* 0x0000000400047305 */ /* 0x000ee4000020f000 */
[----:B------:R-:W-:Y:S02]  /*15380*/  SHF.R.U64 R7, R2, UR6, R3 ;  /* 0x0000000602077c19 */ /* 0x000fe40008001203 */
[----:B-1----:R-:W-:-:S05]  /*15390*/  I2FP.F32.U32 R2, R11 ;  /* 0x0000000b00027245 */ /* 0x002fca0000201000 */
[----:B------:R-:W-:Y:S01]  /*153a0*/  FMUL R18, R2, UR8 ;  /* 0x0000000802127c20 */ /* 0x000fe20008400000 */
[----:B------:R-:W-:Y:S01]  /*153b0*/  SHF.R.U32.HI R2, RZ, UR6, R3 ;  /* 0x00000006ff027c19 */ /* 0x000fe20008011603 */
[----:B------:R-:W-:-:S03]  /*153c0*/  ULDC UR6, c[0x0][0x658] ;  /* 0x0001960000067ab9 */ /* 0x000fc60000000800 */
[--C-:B------:R-:W-:Y:S01]  /*153d0*/  SHF.R.U64 R17, R7, UR9, R2.reuse ;  /* 0x0000000907117c19 */ /* 0x100fe20008001202 */
[----:B------:R-:W1:Y:S01]  /*153e0*/  F2I.U32.TRUNC.NTZ R18, R18 ;  /* 0x0000001200127305 */ /* 0x000e62000020f000 */
[----:B------:R-:W-:Y:S01]  /*153f0*/  SHF.R.U32.HI R2, RZ, UR9, R2 ;  /* 0x00000009ff027c19 */ /* 0x000fe20008011602 */
[----:B---3--:R-:W-:-:S03]  /*15400*/  IMAD.MOV R4, RZ, RZ, -R4 ;  /* 0x000000ffff047224 */ /* 0x008fc600078e0a04 */
[--C-:B------:R-:W-:Y:S01]  /*15410*/  SHF.R.U64 R15, R17, UR6, R2.reuse ;  /* 0x00000006110f7c19 */ /* 0x100fe20008001202 */
[----:B0-----:R-:W-:Y:S01]  /*15420*/  IMAD R13, R20, R4, R13 ;  /* 0x00000004140d7224 */ /* 0x001fe200078e020d */
[----:B------:R-:W-:-:S03]  /*15430*/  SHF.R.U32.HI R19, RZ, UR6, R2 ;  /* 0x00000006ff137c19 */ /* 0x000fc60008011602 */
[----:B------:R-:W-:Y:S02]  /*15440*/  IMAD.MOV.U32 R2, RZ, RZ, R15 ;  /* 0x000000ffff027224 */ /* 0x000fe400078e000f */
[----:B------:R-:W-:Y:S01]  /*15450*/  IMAD.MOV.U32 R3, RZ, RZ, R19 ;  /* 0x000000ffff037224 */ /* 0x000fe200078e0013 */
[----:B-1----:R-:W-:Y:S06]  /*15460*/  @!P0 BRA `(.L_x_378) ;  /* 0x0000000000288947 */ /* 0x002fec0003800000 */
[----:B------:R-:W-:Y:S02]  /*15470*/  ULDC UR6, c[0x0][0x64c] ;  /* 0x0001930000067ab9 */ /* 0x000fe40000000800 */
[----:B------:R-:W-:-:S05]  /*15480*/  IADD3 R3, P0, R15, UR6, RZ ;  /* 0x000000060f037c10 */ /* 0x000fca000ff1e0ff */
[----:B------:R-:W-:-:S04]  /*15490*/  IMAD.X R19, RZ, RZ, R19, P0 ;  /* 0x000000ffff137224 */ /* 0x000fc800000e0613 */
[----:B------:R-:W-:-:S04]  /*154a0*/  IMAD.WIDE.U32 R4, R19, UR10, RZ ;  /* 0x0000000a13047c25 */ /* 0x000fc8000f8e00ff */
[----:B------:R-:W-:-:S04]  /*154b0*/  IMAD.WIDE.U32 R4, P0, R3, UR11, R4 ;  /* 0x0000000b03047c25 */ /* 0x000fc8000f800004 */
[----:B------:R-:W-:-:S04]  /*154c0*/  IMAD.WIDE.U32 R2, R3, UR10, RZ ;  /* 0x0000000a03027c25 */ /* 0x000fc8000f8e00ff */
[----:B------:R-:W-:Y:S01]  /*154d0*/  IMAD.MOV.U32 R2, RZ, RZ, R5 ;  /* 0x000000ffff027224 */ /* 0x000fe200078e0005 */
[----:B------:R-:W-:Y:S01]  /*154e0*/  IADD3 RZ, P1, R3, R4, RZ ;  /* 0x0000000403ff7210 */ /* 0x000fe20007f3e0ff */
[----:B------:R-:W-:-:S04]  /*154f0*/  IMAD.X R3, RZ, RZ, RZ, P0 ;  /* 0x000000ffff037224 */ /* 0x000fc800000e06ff */
[----:B------:R-:W-:-:S08]  /*15500*/  IMAD.WIDE.U32.X R2, R19, UR11, R2, P1 ;  /* 0x0000000b13027c25 */ /* 0x000fd000088e0402 */
.L_x_378:
[----:B------:R-:W-:Y:S01]  /*15510*/  ULDC UR6, c[0x0][0x648] ;  /* 0x0001920000067ab9 */ /* 0x000fe20000000800 */
[----:B------:R-:W-:Y:S01]  /*15520*/  IMAD.MOV R18, RZ, RZ, -R18 ;  /* 0x000000ffff127224 */ /* 0x000fe200078e0a12 */
[----:B------:R-:W-:Y:S01]  /*15530*/  SHF.R.U64 R2, R2, UR6, R3 ;  /* 0x0000000602027c19 */ /* 0x000fe20008001203 */
[----:B------:R-:W-:Y:S01]  /*15540*/  ULDC UR6, c[0x0][0x638] ;  /* 0x00018e0000067ab9 */ /* 0x000fe20000000800 */
[----:B------:R-:W-:Y:S01]  /*15550*/  LOP3.LUT R17, R17, UR19, RZ, 0xc0, !PT ;  /* 0x0000001311117c12 */ /* 0x000fe2000f8ec0ff */
[----:B--2---:R-:W-:Y:S01]  /*15560*/  @P4 IMAD R13, R16, R18, R11 ;  /* 0x00000012100d4224 */ /* 0x004fe200078e020b */
[----:B------:R-:W-:Y:S01]  /*15570*/  LOP3.LUT R16, R7, UR4, RZ, 0xc0, !PT ;  /* 0x0000000407107c12 */ /* 0x000fe2000f8ec0ff */
[----:B------:R-:W-:Y:S01]  /*15580*/  IMAD.MOV R4, RZ, RZ, -R2 ;  /* 0x000000ffff047224 */ /* 0x000fe200078e0a02 */
[----:B------:R-:W-:Y:S01]  /*15590*/  ULDC UR8, c[0x0][0x610] ;  /* 0x0001840000087ab9 */ /* 0x000fe20000000800 */
[----:B------:R-:W-:Y:S02]  /*155a0*/  IMAD R2, R2, UR5, R17 ;  /* 0x0000000502027c24 */ /* 0x000fe4000f8e0211 */
[----:B------:R-:W-:Y:S01]  /*155b0*/  IMAD R15, R4, UR6, R15 ;  /* 0x00000006040f7c24 */ /* 0x000fe2000f8e020f */
[----:B------:R-:W-:Y:S01]  /*155c0*/  ULDC UR6, c[0x0][0x600] ;  /* 0x0001800000067ab9 */ /* 0x000fe20000000800 */
[----:B------:R-:W-:-:S02]  /*155d0*/  IMAD R13, R2, UR8, R13 ;  /* 0x00000008020d7c24 */ /* 0x000fc4000f8e020d */
[----:B------:R-:W-:Y:S02]  /*155e0*/  IMAD R4, R15, UR6, R16 ;  /* 0x000000060f047c24 */ /* 0x000fe4000f8e0210 */
[----:B------:R-:W-:-:S03]  /*155f0*/  IMAD.MOV.U32 R2, RZ, RZ, 0x1 ;  /* 0x00000001ff027424 */ /* 0x000fc600078e00ff */
[----:B------:R-:W-:Y:S02]  /*15600*/  SEL R5, R4, R13, !P4 ;  /* 0x0000000d04057207 */ /* 0x000fe40006000000 */
[----:B------:R-:W-:-:S07]  /*15610*/  SEL R4, R13, R4, !P4 ;  /* 0x000000040d047207 */ /* 0x000fce0006000000 */
.L_x_376:
[----:B------:R-:W-:Y:S05]  /*15620*/  BSYNC B1 ;  /* 0x0000000000017941 */ /* 0x000fea0003800000 */
.L_x_375:
[----:B------:R-:W-:-:S13]  /*15630*/  LOP3.LUT P0, RZ, R2, 0xff, RZ, 0xc0, !PT ;  /* 0x000000ff02ff7812 */ /* 0x000fda000780c0ff */
[----:B------:R-:W-:Y:S05]  /*15640*/  @P0 BRA `(.L_x_379) ;  /* 0xfffffff400280947 */ /* 0x000fea000383ffff */
[----:B------:R-:W-:Y:S05]  /*15650*/  BSYNC B0 ;  /* 0x0000000000007941 */ /* 0x000fea0003800000 */
.L_x_368:
[----:B------:R-:W-:-:S03]  /*15660*/  UMOV UR6, 0xffffffff ;  /* 0xffffffff00067882 */ /* 0x000fc60000000000 */
[----:B------:R-:W-:Y:S05]  /*15670*/  BRA.DIV UR6, `(.L_x_380) ;  /* 0x0000000a06007947 */ /* 0x000fea000b800000 */
[----:B------:R-:W-:-:S13]  /*15680*/  ELECT P0, URZ, PT ;  /* 0x00000000003f782f */ /* 0x000fda0003800000 */
.L_x_400:
[----:B------:R-:W-:Y:S04]  /*15690*/  BSSY B0, `(.L_x_381) ;  /* 0x0000062000007945 */ /* 0x000fe80003800000 */
[----:B------:R-:W-:Y:S05]  /*156a0*/  @!P0 BRA `(.L_x_382) ;  /* 0x0000000400808947 */ /* 0x000fea0003800000 */
[----:B------:R-:W-:-:S04]  /*156b0*/  ULOP3.LUT UR6, UR7, 0x2, URZ, 0xfc, !UPT ;  /* 0x0000000207067892 */ /* 0x000fc8000f8efc3f */
[----:B------:R-:W-:-:S06]  /*156c0*/  UISETP.NE.AND UP0, UPT, UR6, 0x3, UPT ;  /* 0x000000030600788c */ /* 0x000fcc000bf05270 */
[----:B------:R-:W-:-:S13]  /*156d0*/  PLOP3.LUT P0, PT, PT, PT, UP0, 0x80, 0x0 ;  /* 0x000000000000781c */ /* 0x000fda0003f0f008 */
[----:B------:R-:W-:Y:S05]  /*156e0*/  @!P0 BRA `(.L_x_383) ;  /* 0x0000000000048947 */ /* 0x000fea0003800000 */
[----:B------:R-:W-:Y:S01]  /*156f0*/  BPT.TRAP 0x1 ;  /* 0x000000040000795c */ /* 0x000fe20000300000 */
.L_x_383:
[----:B------:R-:W0:Y:S01]  /*15700*/  S2R R3, SR_CgaCtaId ;  /* 0x0000000000037919 */ /* 0x000e220000008800 */
[----:B------:R-:W-:-:S04]  /*15710*/  MOV R0, 0x400 ;  /* 0x0000040000007802 */ /* 0x000fc80000000f00 */
[----:B0-----:R-:W-:Y:S02]  /*15720*/  LEA R3, R3, R0, 0x18 ;  /* 0x0000000003037211 */ /* 0x001fe400078ec0ff */
[----:B------:R-:W-:-:S03]  /*15730*/  SHF.L.U32 R0, R10, 0x1f, RZ ;  /* 0x0000001f0a007819 */ /* 0x000fc600000006ff */
[----:B------:R-:W-:-:S04]  /*15740*/  VIADD R3, R3, 0x50 ;  /* 0x0000005003037836 */ /* 0x000fc80000000000 */
[C---:B------:R-:W-:Y:S02]  /*15750*/  IMAD R7, R14.reuse, 0x8, R3 ;  /* 0x000000080e077824 */ /* 0x040fe400078e0203 */
[----:B------:R-:W-:Y:S02]  /*15760*/  VIADD R14, R14, 0x1 ;  /* 0x000000010e0e7836 */ /* 0x000fe40000000000 */
[----:B------:R-:W0:Y:S03]  /*15770*/  SYNCS.PHASECHK.TRANS64.TRYWAIT P0, [R7+URZ], R0 ;  /* 0x00000000070075a7 */ /* 0x000e26000800017f */
[----:B------:R-:W-:-:S04]  /*15780*/  ISETP.NE.AND P1, PT, R14, 0xa, PT ;  /* 0x0000000a0e00780c */ /* 0x000fc80003f25270 */
[----:B------:R-:W-:Y:S02]  /*15790*/  SEL R5, RZ, 0x1, P1 ;  /* 0x00000001ff057807 */ /* 0x000fe40000800000 */
[----:B------:R-:W-:Y:S02]  /*157a0*/  SEL R14, R14, RZ, P1 ;  /* 0x000000ff0e0e7207 */ /* 0x000fe40000800000 */
[----:B------:R-:W-:-:S03]  /*157b0*/  LOP3.LUT R5, R10, R5, RZ, 0x3c, !PT ;  /* 0x000000050a057212 */ /* 0x000fc600078e3cff */
[----:B------:R-:W-:Y:S01]  /*157c0*/  IMAD R9, R14, 0x8, R3 ;  /* 0x000000080e097824 */ /* 0x000fe200078e0203 */
[----:B------:R-:W-:Y:S01]  /*157d0*/  SHF.L.U32 R4, R5, 0x1f, RZ ;  /* 0x0000001f05047819 */ /* 0x000fe200000006ff */
[----:B0-----:R-:W-:Y:S06]  /*157e0*/  @!P0 BRA `(.L_x_384) ;  /* 0x0000000400c48947 */ /* 0x001fec0003800000 */
.L_x_401:
[----:B------:R-:W1:Y:S01]  /*157f0*/  SYNCS.PHASECHK.TRANS64.TRYWAIT P0, [R9+URZ], R4 ;  /* 0x00000004090075a7 */ /* 0x000e62000800017f */
[----:B0-----:R-:W-:-:S05]  /*15800*/  VIADD R0, R14, 0x1 ;  /* 0x000000010e007836 */ /* 0x001fca0000000000 */
[----:B------:R-:W-:-:S04]  /*15810*/  ISETP.NE.AND P1, PT, R0, 0xa, PT ;  /* 0x0000000a0000780c */ /* 0x000fc80003f25270 */
[----:B------:R-:W-:Y:S02]  /*15820*/  SEL R2, RZ, 0x1, P1 ;  /* 0x00000001ff027807 */ /* 0x000fe40000800000 */
[----:B------:R-:W-:Y:S02]  /*15830*/  SEL R0, R0, RZ, P1 ;  /* 0x000000ff00007207 */ /* 0x000fe40000800000 */
[----:B------:R-:W-:-:S03]  /*15840*/  LOP3.LUT R7, R5, R2, RZ, 0x3c, !PT ;  /* 0x0000000205077212 */ /* 0x000fc600078e3cff */
[----:B------:R-:W-:Y:S01]  /*15850*/  IMAD R6, R0, 0x8, R3 ;  /* 0x0000000800067824 */ /* 0x000fe200078e0203 */
[----:B------:R-:W-:Y:S01]  /*15860*/  SHF.L.U32 R5, R7, 0x1f, RZ ;  /* 0x0000001f07057819 */ /* 0x000fe200000006ff */
[----:B-1----:R-:W-:Y:S06]  /*15870*/  @!P0 BRA `(.L_x_385) ;  /* 0x0000000400b48947 */ /* 0x002fec0003800000 */
.L_x_402:
[----:B------:R-:W1:Y:S01]  /*15880*/  SYNCS.PHASECHK.TRANS64.TRYWAIT P0, [R6+URZ], R5 ;  /* 0x00000005060075a7 */ /* 0x000e62000800017f */
[----:B------:R-:W-:-:S05]  /*15890*/  VIADD R0, R0, 0x1 ;  /* 0x0000000100007836 */ /* 0x000fca0000000000 */
[----:B------:R-:W-:-:S04]  /*158a0*/  ISETP.NE.AND P1, PT, R0, 0xa, PT ;  /* 0x0000000a0000780c */ /* 0x000fc80003f25270 */
[----:B------:R-:W-:Y:S02]  /*158b0*/  SEL R2, RZ, 0x1, P1 ;  /* 0x00000001ff027807 */ /* 0x000fe40000800000 */
[----:B------:R-:W-:Y:S02]  /*158c0*/  SEL R0, R0, RZ, P1 ;  /* 0x000000ff00007207 */ /* 0x000fe40000800000 */
[----:B------:R-:W-:-:S03]  /*158d0*/  LOP3.LUT R7, R7, R2, RZ, 0x3c, !PT ;  /* 0x0000000207077212 */ /* 0x000fc600078e3cff */
[----:B0-----:R-:W-:Y:S01]  /*158e0*/  IMAD R9, R0, 0x8, R3 ;  /* 0x0000000800097824 */ /* 0x001fe200078e0203 */
[----:B------:R-:W-:Y:S01]  /*158f0*/  SHF.L.U32 R4, R7, 0x1f, RZ ;  /* 0x0000001f07047819 */ /* 0x000fe200000006ff */
[----:B-1----:R-:W-:Y:S06]  /*15900*/  @!P0 BRA `(.L_x_386) ;  /* 0x0000000400a48947 */ /* 0x002fec0003800000 */
.L_x_403:
        /* <DEDUP_REMOVED lines=9> */
.L_x_404:
        /* <DEDUP_REMOVED lines=9> */
.L_x_405:
        /* <DEDUP_REMOVED lines=9> */
.L_x_406:
        /* <DEDUP_REMOVED lines=9> */
.L_x_407:
        /* <DEDUP_REMOVED lines=9> */
.L_x_408:
[----:B------:R-:W1:Y:S01]  /*15be0*/  SYNCS.PHASECHK.TRANS64.TRYWAIT P0, [R6+URZ], R5 ;  /* 0x00000005060075a7 */ /* 0x000e62000800017f */
[----:B------:R-:W-:-:S05]  /*15bf0*/  VIADD R0, R0, 0x1 ;  /* 0x0000000100007836 */ /* 0x000fca0000000000 */
[----:B------:R-:W-:-:S04]  /*15c00*/  ISETP.NE.AND P1, PT, R0, 0xa, PT ;  /* 0x0000000a0000780c */ /* 0x000fc80003f25270 */
[----:B------:R-:W-:Y:S02]  /*15c10*/  SEL R2, RZ, 0x1, P1 ;  /* 0x00000001ff027807 */ /* 0x000fe40000800000 */
[----:B------:R-:W-:Y:S02]  /*15c20*/  SEL R0, R0, RZ, P1 ;  /* 0x000000ff00007207 */ /* 0x000fe40000800000 */
[----:B------:R-:W-:Y:S01]  /*15c30*/  LOP3.LUT R2, R7, R2, RZ, 0x3c, !PT ;  /* 0x0000000207027212 */ /* 0x000fe200078e3cff */
[----:B-1----:R-:W-:Y:S06]  /*15c40*/  @!P0 BRA `(.L_x_392) ;  /* 0x00000004004c8947 */ /* 0x002fec0003800000 */
.L_x_409:
[----:B------:R-:W-:Y:S01]  /*15c50*/  IMAD R3, R0, 0x8, R3 ;  /* 0x0000000800037824 */ /* 0x000fe200078e0203 */
[----:B------:R-:W-:-:S07]  /*15c60*/  SHF.L.U32 R0, R2, 0x1f, RZ ;  /* 0x0000001f02007819 */ /* 0x000fce00000006ff */
.L_x_393:
[----:B--2---:R2:W3:Y:S02]  /*15c70*/  SYNCS.PHASECHK.TRANS64.TRYWAIT P0, [R3+URZ], R0 ;  /* 0x00000000030075a7 */ /* 0x0044e4000800017f */
[----:B---3--:R-:W-:Y:S05]  /*15c80*/  @!P0 NANOSLEEP.SYNCS 0x989680 ;  /* 0x009896800000895d */ /* 0x008fea0003900000 */
[----:B------:R-:W3:Y:S02]  /*15c90*/  @!P0 SYNCS.PHASECHK.TRANS64 P0, [R3+URZ], R0 ;  /* 0x00000000030085a7 */ /* 0x000ee4000800007f */
[----:B---3--:R-:W-:Y:S05]  /*15ca0*/  @!P0 BRA `(.L_x_393) ;  /* 0xfffffffc00f08947 */ /* 0x008fea000383ffff */
.L_x_382:
[----:B------:R-:W-:Y:S05]  /*15cb0*/  BSYNC B0 ;  /* 0x0000000000007941 */ /* 0x000fea0003800000 */
.L_x_381:
[----:B------:R-:W-:Y:S05]  /*15cc0*/  EXIT ;  /* 0x000000000000794d */ /* 0x000fea0003800000 */
.L_x_22:
[----:B--2---:R-:W-:-:S04]  /*15cd0*/  IMAD.U32 R3, RZ, RZ, UR15 ;  /* 0x0000000fff037e24 */ /* 0x004fc8000f8e00ff */
[----:B------:R2:W4:Y:S03]  /*15ce0*/  SYNCS.PHASECHK.TRANS64.TRYWAIT P0, [R3+URZ], R0 ;  /* 0x00000000030075a7 */ /* 0x000526000800017f */
[----:B----4-:R-:W-:Y:S05]  /*15cf0*/  @!P0 NANOSLEEP.SYNCS 0x989680 ;  /* 0x009896800000895d */ /* 0x010fea0003900000 */
[----:B------:R-:W4:Y:S02]  /*15d00*/  @!P0 SYNCS.PHASECHK.TRANS64 P0, [R3+URZ], R0 ;  /* 0x00000000030085a7 */ /* 0x000f24000800007f */
[----:B----4-:R-:W-:Y:S05]  /*15d10*/  @!P0 BRA `(.L_x_22) ;  /* 0xfffffffc00ec8947 */ /* 0x010fea000383ffff */
[----:B------:R-:W-:Y:S05]  /*15d20*/  BRA `(.L_x_21) ;  /* 0xfffffec400847947 */ /* 0x000fea000383ffff */
.L_x_28:
[----:B-----5:R0:W-:Y:S02]  /*15d30*/  STL [R1+0x18c], R0 ;  /* 0x00018c0001007387 */ /* 0x0201e40000100800 */
[----:B0-----:R-:W-:-:S04]  /*15d40*/  IMAD.U32 R0, RZ, RZ, UR17 ;  /* 0x00000011ff007e24 */ /* 0x001fc8000f8e00ff */
[----:B------:R0:W0:Y:S03]  /*15d50*/  SYNCS.PHASECHK.TRANS64.TRYWAIT P0, [R0+URZ], R229 ;  /* 0x000000e5000075a7 */ /* 0x000026000800017f */
[----:B0-----:R-:W-:Y:S05]  /*15d60*/  @!P0 NANOSLEEP.SYNCS 0x989680 ;  /* 0x009896800000895d */ /* 0x001fea0003900000 */
[----:B------:R0:W1:Y:S02]  /*15d70*/  @!P0 SYNCS.PHASECHK.TRANS64 P0, [R0+URZ], R229 ;  /* 0x000000e5000085a7 */ /* 0x000064000800007f */
[----:B0-----:R0:W5:Y:S02]  /*15d80*/  LDL.LU R0, [R1+0x18c] ;  /* 0x00018c0001007983 */ /* 0x0011640000300800 */
[----:B01----:R-:W-:Y:S05]  /*15d90*/  @!P0 BRA `(.L_x_28) ;  /* 0xfffffffc00e48947 */ /* 0x003fea000383ffff */
[----:B------:R-:W-:Y:S05]  /*15da0*/  BRA `(.L_x_27) ;  /* 0xfffffee400547947 */ /* 0x000fea000383ffff */
.L_x_369:
[----:B------:R-:W-:Y:S01]  /*15db0*/  BSSY B1, `(.L_x_394) ;  /* 0x0000006000017945 */ /* 0x000fe20003800000 */
[----:B------:R-:W-:-:S07]  /*15dc0*/  IMAD.MOV.U32 R2, RZ, RZ, -0x1 ;  /* 0xffffffffff027424 */ /* 0x000fce00078e00ff */
[----:B------:R-:W-:Y:S05]  /*15dd0*/  WARPSYNC.COLLECTIVE R2, `(.L_x_395) ;  /* 0x00000000020c7348 */ /* 0x000fea0003c00000 */
[----:B------:R-:W-:Y:S02]  /*15de0*/  ELECT P0, UR62, PT ;  /* 0x00000000003e782f */ /* 0x000fe40003800000 */
[----:B------:R-:W-:Y:S01]  /*15df0*/  MOV R2, UR62 ;  /* 0x0000003e00027c02 */ /* 0x000fe20008000f00 */
[----:B------:R-:W-:Y:S10]  /*15e00*/  ENDCOLLECTIVE ;  /* 0x000000000000791b */ /* 0x000ff40003800000 */
.L_x_395:
[----:B------:R-:W-:Y:S05]  /*15e10*/  BSYNC B1 ;  /* 0x0000000000017941 */ /* 0x000fea0003800000 */
.L_x_394:
[----:B------:R-:W-:Y:S05]  /*15e20*/  BRA `(.L_x_396) ;  /* 0xffffffec003c7947 */ /* 0x000fea000383ffff */
.L_x_372:
[----:B0-----:R0:W2:Y:S02]  /*15e30*/  SYNCS.PHASECHK.TRANS64.TRYWAIT P0, [R15+URZ+0x50], R4 ;  /* 0x000050040f0075a7 */ /* 0x0010a4000800017f */
[----:B--2---:R-:W-:Y:S05]  /*15e40*/  @!P0 NANOSLEEP.SYNCS 0x989680 ;  /* 0x009896800000895d */ /* 0x004fea0003900000 */
[----:B------:R-:W2:Y:S02]  /*15e50*/  @!P0 SYNCS.PHASECHK.TRANS64 P0, [R15+URZ+0x50], R4 ;  /* 0x000050040f0085a7 */ /* 0x000ea4000800007f */
[----:B--2---:R-:W-:Y:S05]  /*15e60*/  @!P0 BRA `(.L_x_372) ;  /* 0xfffffffc00f08947 */ /* 0x004fea000383ffff */
[----:B------:R-:W-:Y:S05]  /*15e70*/  BRA `(.L_x_397) ;  /* 0xffffffec007c7947 */ /* 0x000fea000383ffff */
.L_x_380:
[----:B------:R-:W-:Y:S01]  /*15e80*/  BSSY B0, `(.L_x_398) ;  /* 0x0000006000007945 */ /* 0x000fe20003800000 */
[----:B------:R-:W-:-:S07]  /*15e90*/  IMAD.MOV.U32 R2, RZ, RZ, -0x1 ;  /* 0xffffffffff027424 */ /* 0x000fce00078e00ff */
[----:B------:R-:W-:Y:S05]  /*15ea0*/  WARPSYNC.COLLECTIVE R2, `(.L_x_399) ;  /* 0x00000000020c7348 */ /* 0x000fea0003c00000 */
[----:B------:R-:W-:Y:S02]  /*15eb0*/  ELECT P0, UR62, PT ;  /* 0x00000000003e782f */ /* 0x000fe40003800000 */
[----:B------:R-:W-:Y:S01]  /*15ec0*/  MOV R2, UR62 ;  /* 0x0000003e00027c02 */ /* 0x000fe20008000f00 */
[----:B------:R-:W-:Y:S10]  /*15ed0*/  ENDCOLLECTIVE ;  /* 0x000000000000791b */ /* 0x000ff40003800000 */
.L_x_399:
[----:B------:R-:W-:Y:S05]  /*15ee0*/  BSYNC B0 ;  /* 0x0000000000007941 */ /* 0x000fea0003800000 */
.L_x_398:
[----:B------:R-:W-:Y:S05]  /*15ef0*/  BRA `(.L_x_400) ;  /* 0xfffffff400e47947 */ /* 0x000fea000383ffff */
.L_x_384:
[----:B0-----:R0:W1:Y:S02]  /*15f00*/  SYNCS.PHASECHK.TRANS64.TRYWAIT P0, [R7+URZ], R0 ;  /* 0x00000000070075a7 */ /* 0x001064000800017f */
[----:B-1----:R-:W-:Y:S05]  /*15f10*/  @!P0 NANOSLEEP.SYNCS 0x989680 ;  /* 0x009896800000895d */ /* 0x002fea0003900000 */
[----:B------:R-:W1:Y:S02]  /*15f20*/  @!P0 SYNCS.PHASECHK.TRANS64 P0, [R7+URZ], R0 ;  /* 0x00000000070085a7 */ /* 0x000e64000800007f */
[----:B-1----:R-:W-:Y:S05]  /*15f30*/  @!P0 BRA `(.L_x_384) ;  /* 0xfffffffc00f08947 */ /* 0x002fea000383ffff */
[----:B------:R-:W-:Y:S05]  /*15f40*/  BRA `(.L_x_401) ;  /* 0xfffffff800287947 */ /* 0x000fea000383ffff */
.L_x_385:
[----:B0-----:R0:W1:Y:S02]  /*15f50*/  SYNCS.PHASECHK.TRANS64.TRYWAIT P0, [R9+URZ], R4 ;  /* 0x00000004090075a7 */ /* 0x001064000800017f */
[----:B-1----:R-:W-:Y:S05]  /*15f60*/  @!P0 NANOSLEEP.SYNCS 0x989680 ;  /* 0x009896800000895d */ /* 0x002fea0003900000 */
[----:B------:R-:W1:Y:S02]  /*15f70*/  @!P0 SYNCS.PHASECHK.TRANS64 P0, [R9+URZ], R4 ;  /* 0x00000004090085a7 */ /* 0x000e64000800007f */
[----:B-1----:R-:W-:Y:S05]  /*15f80*/  @!P0 BRA `(.L_x_385) ;  /* 0xfffffffc00f08947 */ /* 0x002fea000383ffff */
[----:B------:R-:W-:Y:S05]  /*15f90*/  BRA `(.L_x_402) ;  /* 0xfffffff800387947 */ /* 0x000fea000383ffff */
.L_x_386:
[----:B0-----:R0:W1:Y:S02]  /*15fa0*/  SYNCS.PHASECHK.TRANS64.TRYWAIT P0, [R6+URZ], R5 ;  /* 0x00000005060075a7 */ /* 0x001064000800017f */
[----:B-1----:R-:W-:Y:S05]  /*15fb0*/  @!P0 NANOSLEEP.SYNCS 0x989680 ;  /* 0x009896800000895d */ /* 0x002fea0003900000 */
[----:B------:R-:W1:Y:S02]  /*15fc0*/  @!P0 SYNCS.PHASECHK.TRANS64 P0, [R6+URZ], R5 ;  /* 0x00000005060085a7 */ /* 0x000e64000800007f */
[----:B-1----:R-:W-:Y:S05]  /*15fd0*/  @!P0 BRA `(.L_x_386) ;  /* 0xfffffffc00f08947 */ /* 0x002fea000383ffff */
[----:B------:R-:W-:Y:S05]  /*15fe0*/  BRA `(.L_x_403) ;  /* 0xfffffff800487947 */ /* 0x000fea000383ffff */
.L_x_387:
[----:B0-----:R0:W1:Y:S02]  /*15ff0*/  SYNCS.PHASECHK.TRANS64.TRYWAIT P0, [R9+URZ], R4 ;  /* 0x00000004090075a7 */ /* 0x001064000800017f */
[----:B-1----:R-:W-:Y:S05]  /*16000*/  @!P0 NANOSLEEP.SYNCS 0x989680 ;  /* 0x009896800000895d */ /* 0x002fea0003900000 */
[----:B------:R-:W1:Y:S02]  /*16010*/  @!P0 SYNCS.PHASECHK.TRANS64 P0, [R9+URZ], R4 ;  /* 0x00000004090085a7 */ /* 0x000e64000800007f */
[----:B-1----:R-:W-:Y:S05]  /*16020*/  @!P0 BRA `(.L_x_387) ;  /* 0xfffffffc00f08947 */ /* 0x002fea000383ffff */
[----:B------:R-:W-:Y:S05]  /*16030*/  BRA `(.L_x_404) ;  /* 0xfffffff800587947 */ /* 0x000fea000383ffff */
.L_x_388:
[----:B0-----:R0:W1:Y:S02]  /*16040*/  SYNCS.PHASECHK.TRANS64.TRYWAIT P0, [R6+URZ], R5 ;  /* 0x00000005060075a7 */ /* 0x001064000800017f */
[----:B-1----:R-:W-:Y:S05]  /*16050*/  @!P0 NANOSLEEP.SYNCS 0x989680 ;  /* 0x009896800000895d */ /* 0x002fea0003900000 */
[----:B------:R-:W1:Y:S02]  /*16060*/  @!P0 SYNCS.PHASECHK.TRANS64 P0, [R6+URZ], R5 ;  /* 0x00000005060085a7 */ /* 0x000e64000800007f */
[----:B-1----:R-:W-:Y:S05]  /*16070*/  @!P0 BRA `(.L_x_388) ;  /* 0xfffffffc00f08947 */ /* 0x002fea000383ffff */
[----:B------:R-:W-:Y:S05]  /*16080*/  BRA `(.L_x_405) ;  /* 0xfffffff800687947 */ /* 0x000fea000383ffff */
.L_x_389:
[----:B0-----:R0:W1:Y:S02]  /*16090*/  SYNCS.PHASECHK.TRANS64.TRYWAIT P0, [R9+URZ], R4 ;  /* 0x00000004090075a7 */ /* 0x001064000800017f */
[----:B-1----:R-:W-:Y:S05]  /*160a0*/  @!P0 NANOSLEEP.SYNCS 0x989680 ;  /* 0x009896800000895d */ /* 0x002fea0003900000 */
[----:B------:R-:W1:Y:S02]  /*160b0*/  @!P0 SYNCS.PHASECHK.TRANS64 P0, [R9+URZ], R4 ;  /* 0x00000004090085a7 */ /* 0x000e64000800007f */
[----:B-1----:R-:W-:Y:S05]  /*160c0*/  @!P0 BRA `(.L_x_389) ;  /* 0xfffffffc00f08947 */ /* 0x002fea000383ffff */
[----:B------:R-:W-:Y:S05]  /*160d0*/  BRA `(.L_x_406) ;  /* 0xfffffff800787947 */ /* 0x000fea000383ffff */
.L_x_390:
[----:B0-----:R0:W1:Y:S02]  /*160e0*/  SYNCS.PHASECHK.TRANS64.TRYWAIT P0, [R6+URZ], R5 ;  /* 0x00000005060075a7 */ /* 0x001064000800017f */
[----:B-1----:R-:W-:Y:S05]  /*160f0*/  @!P0 NANOSLEEP.SYNCS 0x989680 ;  /* 0x009896800000895d */ /* 0x002fea0003900000 */
[----:B------:R-:W1:Y:S02]  /*16100*/  @!P0 SYNCS.PHASECHK.TRANS64 P0, [R6+URZ], R5 ;  /* 0x00000005060085a7 */ /* 0x000e64000800007f */
[----:B-1----:R-:W-:Y:S05]  /*16110*/  @!P0 BRA `(.L_x_390) ;  /* 0xfffffffc00f08947 */ /* 0x002fea000383ffff */
[----:B------:R-:W-:Y:S05]  /*16120*/  BRA `(.L_x_407) ;  /* 0xfffffff800887947 */ /* 0x000fea000383ffff */
.L_x_391:
[----:B0-----:R0:W1:Y:S02]  /*16130*/  SYNCS.PHASECHK.TRANS64.TRYWAIT P0, [R9+URZ], R4 ;  /* 0x00000004090075a7 */ /* 0x001064000800017f */
[----:B-1----:R-:W-:Y:S05]  /*16140*/  @!P0 NANOSLEEP.SYNCS 0x989680 ;  /* 0x009896800000895d */ /* 0x002fea0003900000 */
[----:B------:R-:W1:Y:S02]  /*16150*/  @!P0 SYNCS.PHASECHK.TRANS64 P0, [R9+URZ], R4 ;  /* 0x00000004090085a7 */ /* 0x000e64000800007f */
[----:B-1----:R-:W-:Y:S05]  /*16160*/  @!P0 BRA `(.L_x_391) ;  /* 0xfffffffc00f08947 */ /* 0x002fea000383ffff */
[----:B------:R-:W-:Y:S05]  /*16170*/  BRA `(.L_x_408) ;  /* 0xfffffff800987947 */ /* 0x000fea000383ffff */
.L_x_392:
[----:B-1----:R1:W2:Y:S02]  /*16180*/  SYNCS.PHASECHK.TRANS64.TRYWAIT P0, [R6+URZ], R5 ;  /* 0x00000005060075a7 */ /* 0x0022a4000800017f */
[----:B--2---:R-:W-:Y:S05]  /*16190*/  @!P0 NANOSLEEP.SYNCS 0x989680 ;  /* 0x009896800000895d */ /* 0x004fea0003900000 */
[----:B------:R-:W2:Y:S02]  /*161a0*/  @!P0 SYNCS.PHASECHK.TRANS64 P0, [R6+URZ], R5 ;  /* 0x00000005060085a7 */ /* 0x000ea4000800007f */
[----:B--2---:R-:W-:Y:S05]  /*161b0*/  @!P0 BRA `(.L_x_392) ;  /* 0xfffffffc00f08947 */ /* 0x004fea000383ffff */
[----:B------:R-:W-:Y:S05]  /*161c0*/  BRA `(.L_x_409) ;  /* 0xfffffff800a07947 */ /* 0x000fea000383ffff */
.L_x_410:
[----:B------:R-:W-:-:S00]  /*161d0*/  BRA `(.L_x_410) ;  /* 0xfffffffc00fc7947 */ /* 0x000fc0000383ffff */
[----:B------:R-:W-:-:S00]  /*161e0*/  NOP ;  /* 0x0000000000007918 */ /* 0x000fc00000000000 */
        /* <DEDUP_REMOVED lines=9> */
.L_x_411:


//--------------------- .nv.shared._ZN7cutlass13device_kernelINS_4gemm6kernel13GemmUniversalIN4cute5tupleIJiiiiEEENS1_10collective13CollectiveMmaINS1_37MainloopSm90TmaGmmaWarpSpecializedFP8ILi10ENS5_IJNS4_1CILi2EEENSA_ILi1EEESC_EEENS1_35KernelTmaWarpSpecializedCooperativeEEENS5_IJNSA_ILi192EEENSA_ILi160EEENSA_ILi64EEEEEENS_12float_e4m3_tENS5_IJlSC_lEEESK_SL_NS4_8TiledMMAINS4_8MMA_AtomIJNS4_4SM904GMMA30MMA_64x32x32_F32E4M3E4M3_SS_TNILNSP_7ScaleInE1ELSR_1EEEEEENS4_6LayoutISD_NS5_IJSC_NSA_ILi0EEESV_EEEEENS5_IJNS4_10UnderscoreESY_SY_EEEEENS4_13SM90_TMA_LOADENS4_14ComposedLayoutINS4_7SwizzleILi2ELi4ELi3EEENS4_18smem_ptr_flag_bitsILi8EEENSU_INS5_IJNSA_ILi8EEESI_EEENS5_IJSI_SC_EEEEEEEvNS4_8identityENS4_23SM90_TMA_LOAD_MULTICASTES1B_vS1C_EENS_8epilogue10collective6detail29Sm90TmaWarpSpecializedAdapterINS1G_15DefaultEpilogueISK_SL_SL_NS1F_6thread17LinearCombinationISK_Li1EffLNS1K_9ScaleType4KindE0ELNS_15FloatRoundStyleE2ESK_EENS1_15EpilogueDefaultEEEEEvvEEEEvNT_6ParamsE --------------------------
	.section	.nv.shared._ZN7cutlass13device_kernelINS_4gemm6kernel13GemmUniversalIN4cute5tupleIJiiiiEEENS1_10collective13CollectiveMmaINS1_37MainloopSm90TmaGmmaWarpSpecializedFP8ILi10ENS5_IJNS4_1CILi2EEENSA_ILi1EEESC_EEENS1_35KernelTmaWarpSpecializedCooperativeEEENS5_IJNSA_ILi192EEENSA_ILi160EEENSA_ILi64EEEEEENS_12float_e4m3_tENS5_IJlSC_lEEESK_SL_NS4_8TiledMMAINS4_8MMA_AtomIJNS4_4SM904GMMA30MMA_64x32x32_F32E4M3E4M3_SS_TNILNSP_7ScaleInE1ELSR_1EEEEEENS4_6LayoutISD_NS5_IJSC_NSA_ILi0EEESV_EEEEENS5_IJNS4_10UnderscoreESY_SY_EEEEENS4_13SM90_TMA_LOADENS4_14ComposedLayoutINS4_7SwizzleILi2ELi4ELi3EEENS4_18smem_ptr_flag_bitsILi8EEENSU_INS5_IJNSA_ILi8EEESI_EEENS5_IJSI_SC_EEEEEEEvNS4_8identityENS4_23SM90_TMA_LOAD_MULTICASTES1B_vS1C_EENS_8epilogue10collective6detail29Sm90TmaWarpSpecializedAdapterINS1G_15DefaultEpilogueISK_SL_SL_NS1F_6thread17LinearCombinationISK_Li1EffLNS1K_9ScaleType4KindE0ELNS_15FloatRoundStyleE2ESK_EENS1_15EpilogueDefaultEEEEEvvEEEEvNT_6ParamsE,"aw",@nobits
	.sectionflags	@""
	.align	16
	.zero		1024


//--------------------- .nv.shared.reserved.0     --------------------------
	.section	.nv.shared.reserved.0,"aw",@nobits
	.weak		__nv_reservedSMEM_offset_0_alias
	.size		__nv_reservedSMEM_offset_0_alias, 0, 0
	.other		__nv_reservedSMEM_offset_0_alias,@"STO_CUDA_RESERVED_SHARED STV_DEFAULT"
__nv_reservedSMEM_offset_0_alias:
	.zero		0


//--------------------- .nv.global                --------------------------
	.section	.nv.global,"aw",@nobits
.nv.global:
	.type		_ZN40_INTERNAL_56dd5ec2_4_k_cu_b45e1f78_141774cute1_E,@object
	.size		_ZN40_INTERNAL_56dd5ec2_4_k_cu_b45e1f78_141774cute1_E,(_ZN40_INTERNAL_56dd5ec2_4_k_cu_b45e1f78_141774cuda3std3__45__cpo6cbeginE - _ZN40_INTERNAL_56dd5ec2_4_k_cu_b45e1f78_141774cute1_E)
_ZN40_INTERNAL_56dd5ec2_4_k_cu_b45e1f78_141774cute1_E:
	.zero		1
	.type		_ZN40_INTERNAL_56dd5ec2_4_k_cu_b45e1f78_141774cuda3std3__45__cpo6cbeginE,@object
	.size		_ZN40_INTERNAL_56dd5ec2_4_k_cu_b45e1f78_141774cuda3std3__45__cpo6cbeginE,(_ZN40_INTERNAL_56dd5ec2_4_k_cu_b45e1f78_141774cuda3std3__48in_placeE - _ZN40_INTERNAL_56dd5ec2_4_k_cu_b45e1f78_141774cuda3std3__45__cpo6cbeginE)
_ZN40_INTERNAL_56dd5ec2_4_k_cu_b45e1f78_141774cuda3std3__45__cpo6cbeginE:
	.zero		1
	.type		_ZN40_INTERNAL_56dd5ec2_4_k_cu_b45e1f78_141774cuda3std3__48in_placeE,@object
	.size		_ZN40_INTERNAL_56dd5ec2_4_k_cu_b45e1f78_141774cuda3std3__48in_placeE,(_ZN40_INTERNAL_56dd5ec2_4_k_cu_b45e1f78_141774cuda3std6ranges3__45__cpo9iter_moveE - _ZN40_INTERNAL_56dd5ec2_4_k_cu_b45e1f78_141774cuda3std3__48in_placeE)
_ZN40_INTERNAL_56dd5ec2_4_k_cu_b45e1f78_141774cuda3std3__48in_placeE:
	.zero		1
	.type		_ZN40_INTERNAL_56dd5ec2_4_k_cu_b45e1f78_141774cuda3std6ranges3__45__cpo9iter_moveE,@object
	.size		_ZN40_INTERNAL_56dd5ec2_4_k_cu_b45e1f78_141774cuda3std6ranges3__45__cpo9iter_moveE,(_ZN40_INTERNAL_56dd5ec2_4_k_cu_b45e1f78_141774cuda3std3__45__cpo5beginE - _ZN40_INTERNAL_56dd5ec2_4_k_cu_b45e1f78_141774cuda3std6ranges3__45__cpo9iter_moveE)
_ZN40_INTERNAL_56dd5ec2_4_k_cu_b45e1f78_141774cuda3std6ranges3__45__cpo9iter_moveE:
	.zero		1
	.type		_ZN40_INTERNAL_56dd5ec2_4_k_cu_b45e1f78_141774cuda3std3__45__cpo5beginE,@object
	.size		_ZN40_INTERNAL_56dd5ec2_4_k_cu_b45e1f78_141774cuda3std3__45__cpo5beginE,(_ZN40_INTERNAL_56dd5ec2_4_k_cu_b45e1f78_141774cuda3std3__442_GLOBAL__N__56dd5ec2_4_k_cu_b45e1f78_141776ignoreE - _ZN40_INTERNAL_56dd5ec2_4_k_cu_b45e1f78_141774cuda3std3__45__cpo5beginE)
_ZN40_INTERNAL_56dd5ec2_4_k_cu_b45e1f78_141774cuda3std3__45__cpo5beginE:
	.zero		1
	.type		_ZN40_INTERNAL_56dd5ec2_4_k_cu_b45e1f78_141774cuda3std3__442_GLOBAL__N__56dd5ec2_4_k_cu_b45e1f78_141776ignoreE,@object
	.size		_ZN40_INTERNAL_56dd5ec2_4_k_cu_b45e1f78_141774cuda3std3__442_GLOBAL__N__56dd5ec2_4_k_cu_b45e1f78_141776ignoreE,(_ZN40_INTERNAL_56dd5ec2_4_k_cu_b45e1f78_141774cute7productE - _ZN40_INTERNAL_56dd5ec2_4_k_cu_b45e1f78_141774cuda3std3__442_GLOBAL__N__56dd5ec2_4_k_cu_b45e1f78_141776ignoreE)
_ZN40_INTERNAL_56dd5ec2_4_k_cu_b45e1f78_141774cuda3std3__442_GLOBAL__N__56dd5ec2_4_k_cu_b45e1f78_141776ignoreE:
	.zero		1
	.type		_ZN40_INTERNAL_56dd5ec2_4_k_cu_b45e1f78_141774cute7productE,@object
	.size		_ZN40_INTERNAL_56dd5ec2_4_k_cu_b45e1f78_141774cute7productE,(_ZN40_INTERNAL_56dd5ec2_4_k_cu_b45e1f78_141774cuda3std3__45__cpo3endE - _ZN40_INTERNAL_56dd5ec2_4_k_cu_b45e1f78_141774cute7productE)
_ZN40_INTERNAL_56dd5ec2_4_k_cu_b45e1f78_141774cute7productE:
	.zero		1
	.type		_ZN40_INTERNAL_56dd5ec2_4_k_cu_b45e1f78_141774cuda3std3__45__cpo3endE,@object
	.size		_ZN40_INTERNAL_56dd5ec2_4_k_cu_b45e1f78_141774cuda3std3__45__cpo3endE,(_ZN40_INTERNAL_56dd5ec2_4_k_cu_b45e1f78_141774cuda3std3__419piecewise_constructE - _ZN40_INTERNAL_56dd5ec2_4_k_cu_b45e1f78_141774cuda3std3__45__cpo3endE)
_ZN40_INTERNAL_56dd5ec2_4_k_cu_b45e1f78_141774cuda3std3__45__cpo3endE:
	.zero		1
	.type		_ZN40_INTERNAL_56dd5ec2_4_k_cu_b45e1f78_141774cuda3std3__419piecewise_constructE,@object
	.size		_ZN40_INTERNAL_56dd5ec2_4_k_cu_b45e1f78_141774cuda3std3__419piecewise_constructE,(_ZN40_INTERNAL_56dd5ec2_4_k_cu_b45e1f78_141774cuda3std3__45__cpo4cendE - _ZN40_INTERNAL_56dd5ec2_4_k_cu_b45e1f78_141774cuda3std3__419piecewise_constructE)
_ZN40_INTERNAL_56dd5ec2_4_k_cu_b45e1f78_141774cuda3std3__419piecewise_constructE:
	.zero		1
	.type		_ZN40_INTERNAL_56dd5ec2_4_k_cu_b45e1f78_141774cuda3std3__45__cpo4cendE,@object
	.size		_ZN40_INTERNAL_56dd5ec2_4_k_cu_b45e1f78_141774cuda3std3__45__cpo4cendE,(_ZN40_INTERNAL_56dd5ec2_4_k_cu_b45e1f78_141774cuda3std6ranges3__45__cpo4swapE - _ZN40_INTERNAL_56dd5ec2_4_k_cu_b45e1f78_141774cuda3std3__45__cpo4cendE)
_ZN40_INTERNAL_56dd5ec2_4_k_cu_b45e1f78_141774cuda3std3__45__cpo4cendE:
	.zero		1
	.type		_ZN40_INTERNAL_56dd5ec2_4_k_cu_b45e1f78_141774cuda3std6ranges3__45__cpo4swapE,@object
	.size		_ZN40_INTERNAL_56dd5ec2_4_k_cu_b45e1f78_141774cuda3std6ranges3__45__cpo4swapE,(.L_7 - _ZN40_INTERNAL_56dd5ec2_4_k_cu_b45e1f78_141774cuda3std6ranges3__45__cpo4swapE)
_ZN40_INTERNAL_56dd5ec2_4_k_cu_b45e1f78_141774cuda3std6ranges3__45__cpo4swapE:
	.zero		1
.L_7:


//--------------------- .nv.constant0._ZN7cutlass13device_kernelINS_4gemm6kernel13GemmUniversalIN4cute5tupleIJiiiiEEENS1_10collective13CollectiveMmaINS1_37MainloopSm90TmaGmmaWarpSpecializedFP8ILi10ENS5_IJNS4_1CILi2EEENSA_ILi1EEESC_EEENS1_35KernelTmaWarpSpecializedCooperativeEEENS5_IJNSA_ILi192EEENSA_ILi160EEENSA_ILi64EEEEEENS_12float_e4m3_tENS5_IJlSC_lEEESK_SL_NS4_8TiledMMAINS4_8MMA_AtomIJNS4_4SM904GMMA30MMA_64x32x32_F32E4M3E4M3_SS_TNILNSP_7ScaleInE1ELSR_1EEEEEENS4_6LayoutISD_NS5_IJSC_NSA_ILi0EEESV_EEEEENS5_IJNS4_10UnderscoreESY_SY_EEEEENS4_13SM90_TMA_LOADENS4_14ComposedLayoutINS4_7SwizzleILi2ELi4ELi3EEENS4_18smem_ptr_flag_bitsILi8EEENSU_INS5_IJNSA_ILi8EEESI_EEENS5_IJSI_SC_EEEEEEEvNS4_8identityENS4_23SM90_TMA_LOAD_MULTICASTES1B_vS1C_EENS_8epilogue10collective6detail29Sm90TmaWarpSpecializedAdapterINS1G_15DefaultEpilogueISK_SL_SL_NS1F_6thread17LinearCombinationISK_Li1EffLNS1K_9ScaleType4KindE0ELNS_15FloatRoundStyleE2ESK_EENS1_15EpilogueDefaultEEEEEvvEEEEvNT_6ParamsE --------------------------
	.section	.nv.constant0._ZN7cutlass13device_kernelINS_4gemm6kernel13GemmUniversalIN4cute5tupleIJiiiiEEENS1_10collective13CollectiveMmaINS1_37MainloopSm90TmaGmmaWarpSpecializedFP8ILi10ENS5_IJNS4_1CILi2EEENSA_ILi1EEESC_EEENS1_35KernelTmaWarpSpecializedCooperativeEEENS5_IJNSA_ILi192EEENSA_ILi160EEENSA_ILi64EEEEEENS_12float_e4m3_tENS5_IJlSC_lEEESK_SL_NS4_8TiledMMAINS4_8MMA_AtomIJNS4_4SM904GMMA30MMA_64x32x32_F32E4M3E4M3_SS_TNILNSP_7ScaleInE1ELSR_1EEEEEENS4_6LayoutISD_NS5_IJSC_NSA_ILi0EEESV_EEEEENS5_IJNS4_10UnderscoreESY_SY_EEEEENS4_13SM90_TMA_LOADENS4_14ComposedLayoutINS4_7SwizzleILi2ELi4ELi3EEENS4_18smem_ptr_flag_bitsILi8EEENSU_INS5_IJNSA_ILi8EEESI_EEENS5_IJSI_SC_EEEEEEEvNS4_8identityENS4_23SM90_TMA_LOAD_MULTICASTES1B_vS1C_EENS_8epilogue10collective6detail29Sm90TmaWarpSpecializedAdapterINS1G_15DefaultEpilogueISK_SL_SL_NS1F_6thread17LinearCombinationISK_Li1EffLNS1K_9ScaleType4KindE0ELNS_15FloatRoundStyleE2ESK_EENS1_15EpilogueDefaultEEEEEvvEEEEvNT_6ParamsE,"a",@progbits
	.sectionflags	@""
	.align	4
.nv.constant0._ZN7cutlass13device_kernelINS_4gemm6kernel13GemmUniversalIN4cute5tupleIJiiiiEEENS1_10collective13CollectiveMmaINS1_37MainloopSm90TmaGmmaWarpSpecializedFP8ILi10ENS5_IJNS4_1CILi2EEENSA_ILi1EEESC_EEENS1_35KernelTmaWarpSpecializedCooperativeEEENS5_IJNSA_ILi192EEENSA_ILi160EEENSA_ILi64EEEEEENS_12float_e4m3_tENS5_IJlSC_lEEESK_SL_NS4_8TiledMMAINS4_8MMA_AtomIJNS4_4SM904GMMA30MMA_64x32x32_F32E4M3E4M3_SS_TNILNSP_7ScaleInE1ELSR_1EEEEEENS4_6LayoutISD_NS5_IJSC_NSA_ILi0EEESV_EEEEENS5_IJNS4_10UnderscoreESY_SY_EEEEENS4_13SM90_TMA_LOADENS4_14ComposedLayoutINS4_7SwizzleILi2ELi4ELi3EEENS4_18smem_ptr_flag_bitsILi8EEENSU_INS5_IJNSA_ILi8EEESI_EEENS5_IJSI_SC_EEEEEEEvNS4_8identityENS4_23SM90_TMA_LOAD_MULTICASTES1B_vS1C_EENS_8epilogue10collective6detail29Sm90TmaWarpSpecializedAdapterINS1G_15DefaultEpilogueISK_SL_SL_NS1F_6thread17LinearCombinationISK_Li1EffLNS1K_9ScaleType4KindE0ELNS_15FloatRoundStyleE2ESK_EENS1_15EpilogueDefaultEEEEEvvEEEEvNT_6ParamsE:
	.zero		1664


//--------------------- SYMBOLS --------------------------

	.type		.nv.reservedSmem.offset0,@object
	.size		.nv.reservedSmem.offset0,0x4
